def attn_fwd(
    Q,
    K,
    V,
    Out,
    Lse,
    sm_scale,
    stride_qz,
    stride_qh,
    stride_qm,
    stride_qk,
    stride_kz,
    stride_kh,
    stride_kn,
    stride_kk,
    stride_vz,
    stride_vh,
    stride_vn,
    stride_vk,
    stride_oz,
    stride_oh,
    stride_om,
    stride_ok,
    seqlen_q,
    seqlen_k,
    BLOCK_M: tl.constexpr,
    BLOCK_N: tl.constexpr,
    HEAD_DIM: tl.constexpr,
    CAUSAL: tl.constexpr,
):
    start_m = tl.program_id(0)
    off_hz = tl.program_id(1)
    q_off = off_hz * stride_qh
    k_off = off_hz * stride_kh
    v_off = off_hz * stride_vh
    offs_m = start_m * BLOCK_M + tl.arange(0, BLOCK_M)
    offs_d = tl.arange(0, HEAD_DIM)
    offs_n = tl.arange(0, BLOCK_N)
    q_ptrs = Q + q_off + offs_m[:, None] * stride_qm + offs_d[None, :] * stride_qk
    k_ptrs = K + k_off + offs_d[:, None] * stride_kk + offs_n[None, :] * stride_kn
    v_ptrs = V + v_off + offs_n[:, None] * stride_vn + offs_d[None, :] * stride_vk
    m_i = tl.full([BLOCK_M], float("-inf"), dtype=tl.float32)
    l_i = tl.zeros([BLOCK_M], dtype=tl.float32) + 1.0
    acc = tl.zeros([BLOCK_M, HEAD_DIM], dtype=tl.float32)
    q = tl.load(q_ptrs)
    acc, l_i, m_i = _attn_fwd_inner(
        acc,
        l_i,
        m_i,
        q,
        k_ptrs,
        v_ptrs,
        sm_scale,
        stride_kn,
        stride_vn,
        start_m,
        seqlen_k,
        BLOCK_M,
        BLOCK_N,
        HEAD_DIM,
        CAUSAL,
    )
    acc = acc / l_i[:, None]
    lse = m_i + tl.math.log2(l_i) / 1.4426950408889634
    o_ptrs = (
        Out
        + off_hz * stride_oh
        + offs_m[:, None] * stride_om
        + offs_d[None, :] * stride_ok
    )
    tl.store(o_ptrs, acc.to(Out.dtype.element_ty))
    tl.store(Lse + off_hz * seqlen_q + offs_m, lse)

# config = {"BLOCK_M": 32, "BLOCK_N": 64, "HEAD_DIM": 128, "arch": "sm_90", "causal": true, "dtype": "fp16", "num_stages": 4, "num_warps": 4}
# arch = sm_90


// ===== COMPILED SASS (sm_90a) =====

	.target	sm_90a

	.elftype	@"ET_EXEC"


//--------------------- .note.nv.tkinfo           --------------------------
	.section	.note.nv.tkinfo,"",@"SHT_NOTE"
	.sectionflags	@"SHF_NOTE_NV_TKINFO"
	.tkinfo
        /*0018*/ 	.word	0x00000002
        /*0030*/ 	.string	""
        /*0030*/ 	.string	"ptxas"
        /*0030*/ 	.string	"Cuda compilation tools, release 13.0, V13.0.88"
        /*0030*/ 	.string	"Build cuda_13.0.r13.0/compiler.36424714_0"
        /*0030*/ 	.string	"-v  -suppress-debug-info  -lineinfo  -arch sm_90a "



//--------------------- .note.nv.cuinfo           --------------------------
	.section	.note.nv.cuinfo,"",@"SHT_NOTE"
	.sectionflags	@"SHF_NOTE_NV_CUINFO"
        /*0018*/ 	.short	0x0002
        /*001a*/ 	.short	0x005a
        /*001c*/ 	.short	0x0082
	.zero		2


//--------------------- .nv.info                  --------------------------
	.section	.nv.info,"",@"SHT_CUDA_INFO"
	.align	4


	//----- nvinfo : EIATTR_REGCOUNT
	.align		4
        /*0000*/ 	.byte	0x04, 0x2f
        /*0002*/ 	.short	(.L_2 - .L_1)
	.align		4
.L_1:
        /*0004*/ 	.word	index@(attn_fwd)
        /*0008*/ 	.word	0x000000ff


	//----- nvinfo : EIATTR_FRAME_SIZE
	.align		4
.L_2:
        /*000c*/ 	.byte	0x04, 0x11
        /*000e*/ 	.short	(.L_4 - .L_3)
	.align		4
.L_3:
        /*0010*/ 	.word	index@(attn_fwd)
        /*0014*/ 	.word	0x00000270


	//----- nvinfo : EIATTR_MIN_STACK_SIZE
	.align		4
.L_4:
        /*0018*/ 	.byte	0x04, 0x12
        /*001a*/ 	.short	(.L_6 - .L_5)
	.align		4
.L_5:
        /*001c*/ 	.word	index@(attn_fwd)
        /*0020*/ 	.word	0x00000270
.L_6:


//--------------------- .nv.compat                --------------------------
	.section	.nv.compat,"",@"SHT_CUDA_COMPAT_INFO"
	.align	4
        /*0000*/ 	.byte	0x02, 0x09, 0x01, 0x00, 0x02, 0x02, 0x01, 0x00, 0x02, 0x05, 0x05, 0x00, 0x03, 0x07, 0x01, 0x01
        /*0010*/ 	.byte	0x02, 0x03, 0x00, 0x00, 0x02, 0x06, 0x01, 0x00, 0x04, 0x0b, 0x08, 0x00, 0x00, 0x00, 0x00, 0x00
        /*0020*/ 	.byte	0x00, 0x00, 0x00, 0x00


//--------------------- .nv.info.attn_fwd         --------------------------
	.section	.nv.info.attn_fwd,"",@"SHT_CUDA_INFO"
	.sectionflags	@""
	.align	4


	//----- nvinfo : EIATTR_CUDA_API_VERSION
	.align		4
        /*0000*/ 	.byte	0x04, 0x37
        /*0002*/ 	.short	(.L_8 - .L_7)
.L_7:
        /*0004*/ 	.word	0x00000082


	//----- nvinfo : EIATTR_KPARAM_INFO
	.align		4
.L_8:
        /*0008*/ 	.byte	0x04, 0x17
        /*000a*/ 	.short	(.L_10 - .L_9)
.L_9:
        /*000c*/ 	.word	0x00000000
        /*0010*/ 	.short	0x0019
        /*0012*/ 	.short	0x0080
        /*0014*/ 	.byte	0x00, 0xf4, 0x21, 0x00


	//----- nvinfo : EIATTR_KPARAM_INFO
	.align		4
.L_10:
        /*0018*/ 	.byte	0x04, 0x17
        /*001a*/ 	.short	(.L_12 - .L_11)
.L_11:
        /*001c*/ 	.word	0x00000000
        /*0020*/ 	.short	0x0018
        /*0022*/ 	.short	0x0078
        /*0024*/ 	.byte	0x00, 0xf4, 0x21, 0x00


	//----- nvinfo : EIATTR_KPARAM_INFO
	.align		4
.L_12:
        /*0028*/ 	.byte	0x04, 0x17
        /*002a*/ 	.short	(.L_14 - .L_13)
.L_13:
        /*002c*/ 	.word	0x00000000
        /*0030*/ 	.short	0x0017
        /*0032*/ 	.short	0x0070
        /*0034*/ 	.byte	0x00, 0xf0, 0x11, 0x00


	//----- nvinfo : EIATTR_KPARAM_INFO
	.align		4
.L_14:
        /*0038*/ 	.byte	0x04, 0x17
        /*003a*/ 	.short	(.L_16 - .L_15)
.L_15:
        /*003c*/ 	.word	0x00000000
        /*0040*/ 	.short	0x0016
        /*0042*/ 	.short	0x006c
        /*0044*/ 	.byte	0x00, 0xf0, 0x11, 0x00


	//----- nvinfo : EIATTR_KPARAM_INFO
	.align		4
.L_16:
        /*0048*/ 	.byte	0x04, 0x17
        /*004a*/ 	.short	(.L_18 - .L_17)
.L_17:
        /*004c*/ 	.word	0x00000000
        /*0050*/ 	.short	0x0015
        /*0052*/ 	.short	0x0068
        /*0054*/ 	.byte	0x00, 0xf0, 0x11, 0x00


	//----- nvinfo : EIATTR_KPARAM_INFO
	.align		4
.L_18:
        /*0058*/ 	.byte	0x04, 0x17
        /*005a*/ 	.short	(.L_20 - .L_19)
.L_19:
        /*005c*/ 	.word	0x00000000
        /*0060*/ 	.short	0x0014
        /*0062*/ 	.short	0x0064
        /*0064*/ 	.byte	0x00, 0xf0, 0x11, 0x00


	//----- nvinfo : EIATTR_KPARAM_INFO
	.align		4
.L_20:
        /*0068*/ 	.byte	0x04, 0x17
        /*006a*/ 	.short	(.L_22 - .L_21)
.L_21:
        /*006c*/ 	.word	0x00000000
        /*0070*/ 	.short	0x0013
        /*0072*/ 	.short	0x0060
        /*0074*/ 	.byte	0x00, 0xf0, 0x11, 0x00


	//----- nvinfo : EIATTR_KPARAM_INFO
	.align		4
.L_22:
        /*0078*/ 	.byte	0x04, 0x17
        /*007a*/ 	.short	(.L_24 - .L_23)
.L_23:
        /*007c*/ 	.word	0x00000000
        /*0080*/ 	.short	0x0012
        /*0082*/ 	.short	0x005c
        /*0084*/ 	.byte	0x00, 0xf0, 0x11, 0x00


	//----- nvinfo : EIATTR_KPARAM_INFO
	.align		4
.L_24:
        /*0088*/ 	.byte	0x04, 0x17
        /*008a*/ 	.short	(.L_26 - .L_25)
.L_25:
        /*008c*/ 	.word	0x00000000
        /*0090*/ 	.short	0x0011
        /*0092*/ 	.short	0x0058
        /*0094*/ 	.byte	0x00, 0xf0, 0x11, 0x00


	//----- nvinfo : EIATTR_KPARAM_INFO
	.align		4
.L_26:
        /*0098*/ 	.byte	0x04, 0x17
        /*009a*/ 	.short	(.L_28 - .L_27)
.L_27:
        /*009c*/ 	.word	0x00000000
        /*00a0*/ 	.short	0x0010
        /*00a2*/ 	.short	0x0054
        /*00a4*/ 	.byte	0x00, 0xf0, 0x11, 0x00


	//----- nvinfo : EIATTR_KPARAM_INFO
	.align		4
.L_28:
        /*00a8*/ 	.byte	0x04, 0x17
        /*00aa*/ 	.short	(.L_30 - .L_29)
.L_29:
        /*00ac*/ 	.word	0x00000000
        /*00b0*/ 	.short	0x000f
        /*00b2*/ 	.short	0x0050
        /*00b4*/ 	.byte	0x00, 0xf0, 0x11, 0x00


	//----- nvinfo : EIATTR_KPARAM_INFO
	.align		4
.L_30:
        /*00b8*/ 	.byte	0x04, 0x17
        /*00ba*/ 	.short	(.L_32 - .L_31)
.L_31:
        /*00bc*/ 	.word	0x00000000
        /*00c0*/ 	.short	0x000e
        /*00c2*/ 	.short	0x004c
        /*00c4*/ 	.byte	0x00, 0xf0, 0x11, 0x00


	//----- nvinfo : EIATTR_KPARAM_INFO
	.align		4
.L_32:
        /*00c8*/ 	.byte	0x04, 0x17
        /*00ca*/ 	.short	(.L_34 - .L_33)
.L_33:
        /*00cc*/ 	.word	0x00000000
        /*00d0*/ 	.short	0x000d
        /*00d2*/ 	.short	0x0048
        /*00d4*/ 	.byte	0x00, 0xf0, 0x11, 0x00


	//----- nvinfo : EIATTR_KPARAM_INFO
	.align		4
.L_34:
        /*00d8*/ 	.byte	0x04, 0x17
        /*00da*/ 	.short	(.L_36 - .L_35)
.L_35:
        /*00dc*/ 	.word	0x00000000
        /*00e0*/ 	.short	0x000c
        /*00e2*/ 	.short	0x0044
        /*00e4*/ 	.byte	0x00, 0xf0, 0x11, 0x00


	//----- nvinfo : EIATTR_KPARAM_INFO
	.align		4
.L_36:
        /*00e8*/ 	.byte	0x04, 0x17
        /*00ea*/ 	.short	(.L_38 - .L_37)
.L_37:
        /*00ec*/ 	.word	0x00000000
        /*00f0*/ 	.short	0x000b
        /*00f2*/ 	.short	0x0040
        /*00f4*/ 	.byte	0x00, 0xf0, 0x11, 0x00


	//----- nvinfo : EIATTR_KPARAM_INFO
	.align		4
.L_38:
        /*00f8*/ 	.byte	0x04, 0x17
        /*00fa*/ 	.short	(.L_40 - .L_39)
.L_39:
        /*00fc*/ 	.word	0x00000000
        /*0100*/ 	.short	0x000a
        /*0102*/ 	.short	0x003c
        /*0104*/ 	.byte	0x00, 0xf0, 0x11, 0x00


	//----- nvinfo : EIATTR_KPARAM_INFO
	.align		4
.L_40:
        /*0108*/ 	.byte	0x04, 0x17
        /*010a*/ 	.short	(.L_42 - .L_41)
.L_41:
        /*010c*/ 	.word	0x00000000
        /*0110*/ 	.short	0x0009
        /*0112*/ 	.short	0x0038
        /*0114*/ 	.byte	0x00, 0xf0, 0x11, 0x00


	//----- nvinfo : EIATTR_KPARAM_INFO
	.align		4
.L_42:
        /*0118*/ 	.byte	0x04, 0x17
        /*011a*/ 	.short	(.L_44 - .L_43)
.L_43:
        /*011c*/ 	.word	0x00000000
        /*0120*/ 	.short	0x0008
        /*0122*/ 	.short	0x0034
        /*0124*/ 	.byte	0x00, 0xf0, 0x11, 0x00


	//----- nvinfo : EIATTR_KPARAM_INFO
	.align		4
.L_44:
        /*0128*/ 	.byte	0x04, 0x17
        /*012a*/ 	.short	(.L_46 - .L_45)
.L_45:
        /*012c*/ 	.word	0x00000000
        /*0130*/ 	.short	0x0007
        /*0132*/ 	.short	0x0030
        /*0134*/ 	.byte	0x00, 0xf0, 0x11, 0x00


	//----- nvinfo : EIATTR_KPARAM_INFO
	.align		4
.L_46:
        /*0138*/ 	.byte	0x04, 0x17
        /*013a*/ 	.short	(.L_48 - .L_47)
.L_47:
        /*013c*/ 	.word	0x00000000
        /*0140*/ 	.short	0x0006
        /*0142*/ 	.short	0x002c
        /*0144*/ 	.byte	0x00, 0xf0, 0x11, 0x00


	//----- nvinfo : EIATTR_KPARAM_INFO
	.align		4
.L_48:
        /*0148*/ 	.byte	0x04, 0x17
        /*014a*/ 	.short	(.L_50 - .L_49)
.L_49:
        /*014c*/ 	.word	0x00000000
        /*0150*/ 	.short	0x0005
        /*0152*/ 	.short	0x0028
        /*0154*/ 	.byte	0x00, 0xf0, 0x11, 0x00


	//----- nvinfo : EIATTR_KPARAM_INFO
	.align		4
.L_50:
        /*0158*/ 	.byte	0x04, 0x17
        /*015a*/ 	.short	(.L_52 - .L_51)
.L_51:
        /*015c*/ 	.word	0x00000000
        /*0160*/ 	.short	0x0004
        /*0162*/ 	.short	0x0020
        /*0164*/ 	.byte	0x00, 0xf4, 0x21, 0x00


	//----- nvinfo : EIATTR_KPARAM_INFO
	.align		4
.L_52:
        /*0168*/ 	.byte	0x04, 0x17
        /*016a*/ 	.short	(.L_54 - .L_53)
.L_53:
        /*016c*/ 	.word	0x00000000
        /*0170*/ 	.short	0x0003
        /*0172*/ 	.short	0x0018
        /*0174*/ 	.byte	0x00, 0xf4, 0x21, 0x00


	//----- nvinfo : EIATTR_KPARAM_INFO
	.align		4
.L_54:
        /*0178*/ 	.byte	0x04, 0x17
        /*017a*/ 	.short	(.L_56 - .L_55)
.L_55:
        /*017c*/ 	.word	0x00000000
        /*0180*/ 	.short	0x0002
        /*0182*/ 	.short	0x0010
        /*0184*/ 	.byte	0x00, 0xf4, 0x21, 0x00


	//----- nvinfo : EIATTR_KPARAM_INFO
	.align		4
.L_56:
        /*0188*/ 	.byte	0x04, 0x17
        /*018a*/ 	.short	(.L_58 - .L_57)
.L_57:
        /*018c*/ 	.word	0x00000000
        /*0190*/ 	.short	0x0001
        /*0192*/ 	.short	0x0008
        /*0194*/ 	.byte	0x00, 0xf4, 0x21, 0x00


	//----- nvinfo : EIATTR_KPARAM_INFO
	.align		4
.L_58:
        /*0198*/ 	.byte	0x04, 0x17
        /*019a*/ 	.short	(.L_60 - .L_59)
.L_59:
        /*019c*/ 	.word	0x00000000
        /*01a0*/ 	.short	0x0000
        /*01a2*/ 	.short	0x0000
        /*01a4*/ 	.byte	0x00, 0xf4, 0x21, 0x00


	//----- nvinfo : EIATTR_SPARSE_MMA_MASK
	.align		4
.L_60:
        /*01a8*/ 	.byte	0x03, 0x50
        /*01aa*/ 	.short	0x0000


	//----- nvinfo : EIATTR_MAXREG_COUNT
	.align		4
        /*01ac*/ 	.byte	0x03, 0x1b
        /*01ae*/ 	.short	0x00ff


	//----- nvinfo : EIATTR_NUM_BARRIERS
	.align		4
        /*01b0*/ 	.byte	0x02, 0x4c
        /*01b2*/ 	.byte	0x01
	.zero		1


	//----- nvinfo : EIATTR_ANNOTATIONS
	.align		4
        /*01b4*/ 	.byte	0x04, 0x55
        /*01b6*/ 	.short	(.L_62 - .L_61)


	//   ....[0]....
.L_61:
        /*01b8*/ 	.word	0x00000001
        /*01bc*/ 	.byte	0x00, 0x12, 0x00, 0x00, 0x01, 0x00, 0x00, 0x00, 0x40, 0x12, 0x00, 0x00, 0x01, 0x00, 0x00, 0x00
        /* <DEDUP_REMOVED lines=76> */
        /*068c*/ 	.byte	0x40, 0x4b, 0x00, 0x00, 0x01, 0x00, 0x00, 0x00, 0x90, 0x4e, 0x00, 0x00


	//----- nvinfo : EIATTR_MERCURY_ISA_VERSION
	.align		4
.L_62:
        /*0698*/ 	.byte	0x03, 0x5f
        /*069a*/ 	.short	0x0101


	//----- nvinfo : EIATTR_COOP_GROUP_MASK_REGIDS
	.align		4
        /*069c*/ 	.byte	0x04, 0x29
        /*069e*/ 	.short	(.L_64 - .L_63)


	//   ....[0]....
.L_63:
        /*06a0*/ 	.word	0xffffffff


	//   ....[1]....
        /*06a4*/ 	.word	0xffffffff


	//   ....[2]....
        /*06a8*/ 	.word	0xffffffff


	//   ....[3]....
        /*06ac*/ 	.word	0xffffffff


	//   ....[4]....
        /*06b0*/ 	.word	0xffffffff


	//   ....[5]....
        /*06b4*/ 	.word	0xffffffff


	//   ....[6]....
        /*06b8*/ 	.word	0xffffffff


	//   ....[7]....
        /*06bc*/ 	.word	0xffffffff


	//   ....[8]....
        /*06c0*/ 	.word	0xffffffff


	//   ....[9]....
        /*06c4*/ 	.word	0xffffffff


	//   ....[10]....
        /*06c8*/ 	.word	0xffffffff


	//   ....[11]....
        /*06cc*/ 	.word	0xffffffff


	//   ....[12]....
        /*06d0*/ 	.word	0xffffffff


	//   ....[13]....
        /*06d4*/ 	.word	0xffffffff


	//   ....[14]....
        /*06d8*/ 	.word	0xffffffff


	//   ....[15]....
        /*06dc*/ 	.word	0xffffffff


	//   ....[16]....
        /*06e0*/ 	.word	0xffffffff


	//   ....[17]....
        /*06e4*/ 	.word	0xffffffff


	//   ....[18]....
        /*06e8*/ 	.word	0xffffffff


	//   ....[19]....
        /*06ec*/ 	.word	0xffffffff


	//----- nvinfo : EIATTR_COOP_GROUP_INSTR_OFFSETS
	.align		4
.L_64:
        /*06f0*/ 	.byte	0x04, 0x28
        /*06f2*/ 	.short	(.L_66 - .L_65)


	//   ....[0]....
.L_65:
        /*06f4*/ 	.word	0x00004c70


	//   ....[1]....
        /*06f8*/ 	.word	0x00004c80


	//   ....[2]....
        /*06fc*/ 	.word	0x00004c90


	//   ....[3]....
        /*0700*/ 	.word	0x00004ca0


	//   ....[4]....
        /*0704*/ 	.word	0x00004cd0


	//   ....[5]....
        /*0708*/ 	.word	0x00004cf0


	//   ....[6]....
        /*070c*/ 	.word	0x00004d10


	//   ....[7]....
        /*0710*/ 	.word	0x00004d20


	//   ....[8]....
        /*0714*/ 	.word	0x00004df0


	//   ....[9]....
        /*0718*/ 	.word	0x00004e10


	//   ....[10]....
        /*071c*/ 	.word	0x000052a0


	//   ....[11]....
        /*0720*/ 	.word	0x000052c0


	//   ....[12]....
        /*0724*/ 	.word	0x000052d0


	//   ....[13]....
        /*0728*/ 	.word	0x000052e0


	//   ....[14]....
        /*072c*/ 	.word	0x00005310


	//   ....[15]....
        /*0730*/ 	.word	0x00005330


	//   ....[16]....
        /*0734*/ 	.word	0x00005350


	//   ....[17]....
        /*0738*/ 	.word	0x00005360


	//   ....[18]....
        /*073c*/ 	.word	0x00005420


	//   ....[19]....
        /*0740*/ 	.word	0x00005440


	//----- nvinfo : EIATTR_EXIT_INSTR_OFFSETS
	.align		4
.L_66:
        /*0744*/ 	.byte	0x04, 0x1c
        /*0746*/ 	.short	(.L_68 - .L_67)


	//   ....[0]....
.L_67:
        /*0748*/ 	.word	0x000086a0


	//   ....[1]....
        /*074c*/ 	.word	0x000086d0


	//----- nvinfo : EIATTR_REQNTID
	.align		4
.L_68:
        /*0750*/ 	.byte	0x04, 0x10
        /*0752*/ 	.short	(.L_70 - .L_69)
.L_69:
        /*0754*/ 	.word	0x00000080
        /*0758*/ 	.word	0x00000001
        /*075c*/ 	.word	0x00000001


	//----- nvinfo : EIATTR_CBANK_PARAM_SIZE
	.align		4
.L_70:
        /*0760*/ 	.byte	0x03, 0x19
        /*0762*/ 	.short	0x0088


	//----- nvinfo : EIATTR_PARAM_CBANK
	.align		4
        /*0764*/ 	.byte	0x04, 0x0a
        /*0766*/ 	.short	(.L_72 - .L_71)
	.align		4
.L_71:
        /*0768*/ 	.word	index@(.nv.constant0.attn_fwd)
        /*076c*/ 	.short	0x0210
        /*076e*/ 	.short	0x0088


	//----- nvinfo : EIATTR_SW_WAR
	.align		4
.L_72:
        /*0770*/ 	.byte	0x04, 0x36
        /*0772*/ 	.short	(.L_74 - .L_73)
.L_73:
        /*0774*/ 	.word	0x00000008
.L_74:


//--------------------- .nv.callgraph             --------------------------
	.section	.nv.callgraph,"",@"SHT_CUDA_CALLGRAPH"
	.align	4
	.sectionentsize	8
	.align		4
        /*0000*/ 	.word	0x00000000
	.align		4
        /*0004*/ 	.word	0xffffffff
	.align		4
        /*0008*/ 	.word	0x00000000
	.align		4
        /*000c*/ 	.word	0xfffffffe
	.align		4
        /*0010*/ 	.word	0x00000000
	.align		4
        /*0014*/ 	.word	0xfffffffd
	.align		4
        /*0018*/ 	.word	0x00000000
	.align		4
        /*001c*/ 	.word	0xfffffffc


//--------------------- .nv.constant4             --------------------------
	.section	.nv.constant4,"a",@progbits
	.align	8
	.align		8
.nv.constant4:
        /*0000*/ 	.dword	_$_str


//--------------------- .text.attn_fwd            --------------------------
	.section	.text.attn_fwd,"ax",@progbits
	.align	128
        .global         attn_fwd
        .type           attn_fwd,@function
        .size           attn_fwd,(.L_x_3 - attn_fwd)
        .other          attn_fwd,@"STO_CUDA_ENTRY STV_DEFAULT"
attn_fwd:
.text.attn_fwd:
[----:B------:R-:W0:Y:S01]  /*0000*/  LDC R1, c[0x0][0x28] ;  /* 0x00000a00ff017b82 */ /* 0x000e220000000800 */
[----:B------:R-:W1:Y:S07]  /*0010*/  S2R R112, SR_CTAID.X ;  /* 0x0000000000707919 */ /* 0x000e6e0000002500 */
[----:B------:R-:W2:Y:S01]  /*0020*/  S2UR UR7, SR_CTAID.Y ;  /* 0x00000000000779c3 */ /* 0x000ea20000002600 */
[----:B------:R-:W-:Y:S01]  /*0030*/  ULDC.64 UR4, c[0x0][0x240] ;  /* 0x0000900000047ab9 */ /* 0x000fe20000000a00 */
[----:B------:R-:W-:Y:S01]  /*0040*/  ULDC.64 UR10, c[0x0][0x208] ;  /* 0x00008200000a7ab9 */ /* 0x000fe20000000a00 */
[----:B------:R-:W3:Y:S01]  /*0050*/  S2R R96, SR_TID.X ;  /* 0x0000000000607919 */ /* 0x000ee20000002100 */
[----:B0-----:R-:W-:-:S04]  /*0060*/  VIADD R1, R1, 0xfffffd90 ;  /* 0xfffffd9001017836 */ /* 0x001fc80000000000 */
[----:B------:R-:W0:Y:S08]  /*0070*/  LDC R19, c[0x0][0x248] ;  /* 0x00009200ff137b82 */ /* 0x000e300000000800 */
[----:B------:R-:W4:Y:S01]  /*0080*/  LDC.64 R50, c[0x0][0x210] ;  /* 0x00008400ff327b82 */ /* 0x000f220000000a00 */
[----:B--2---:R-:W-:-:S04]  /*0090*/  UIMAD UR4, UR7, UR4, URZ ;  /* 0x00000004070472a4 */ /* 0x004fc8000f8e023f */
[----:B------:R-:W-:Y:S01]  /*00a0*/  USHF.L.U32 UR6, UR4, 0x1, URZ ;  /* 0x0000000104067899 */ /* 0x000fe2000800063f */
[----:B-1----:R-:W-:Y:S01]  /*00b0*/  IMAD.SHL.U32 R112, R112, 0x20, RZ ;  /* 0x0000002070707824 */ /* 0x002fe200078e00ff */
[----:B---3--:R-:W-:-:S04]  /*00c0*/  SHF.R.U32.HI R2, RZ, 0x5, R96 ;  /* 0x00000005ff027819 */ /* 0x008fc80000011660 */
[----:B------:R-:W-:Y:S02]  /*00d0*/  LOP3.LUT R0, R112, 0x1f, R96, 0xf8, !PT ;  /* 0x0000001f70007812 */ /* 0x000fe400078ef860 */
[----:B------:R-:W-:-:S03]  /*00e0*/  SGXT.U32 R2, R2, 0x2 ;  /* 0x000000020202781a */ /* 0x000fc60000000000 */
[----:B------:R-:W-:Y:S01]  /*00f0*/  IMAD R0, R0, UR5, RZ ;  /* 0x0000000500007c24 */ /* 0x000fe2000f8e02ff */
[----:B------:R-:W-:Y:S01]  /*0100*/  UIMAD.WIDE UR4, UR4, 0x2, URZ ;  /* 0x00000002040478a5 */ /* 0x000fe2000f8e023f */
[----:B0-----:R-:W-:Y:S02]  /*0110*/  IMAD R4, R2, R19, RZ ;  /* 0x0000001302047224 */ /* 0x001fe400078e02ff */
[C---:B------:R-:W-:Y:S02]  /*0120*/  IMAD.SHL.U32 R3, R0.reuse, 0x2, RZ ;  /* 0x0000000200037824 */ /* 0x040fe400078e00ff */
[----:B------:R-:W-:-:S03]  /*0130*/  IMAD.HI R0, R0, 0x2, RZ ;  /* 0x0000000200007827 */ /* 0x000fc600078e02ff */
[----:B----4-:R-:W-:Y:S01]  /*0140*/  IADD3 R49, P0, P1, R3, UR6, R50 ;  /* 0x0000000603317c10 */ /* 0x010fe2000f91e032 */
[----:B------:R-:W-:-:S03]  /*0150*/  IMAD R5, R19, 0x4, R4 ;  /* 0x0000000413057824 */ /* 0x000fc600078e0204 */
[----:B------:R-:W-:Y:S01]  /*0160*/  IADD3.X R51, R0, UR5, R51, P0, P1 ;  /* 0x0000000500337c10 */ /* 0x000fe200087e2433 */
[----:B------:R-:W-:Y:S01]  /*0170*/  IMAD R7, R19, 0x4, R5 ;  /* 0x0000000413077824 */ /* 0x000fe200078e0205 */
[----:B------:R-:W-:-:S03]  /*0180*/  LEA R2, P0, R4, R49, 0x1 ;  /* 0x0000003104027211 */ /* 0x000fc600078008ff */
[----:B------:R-:W-:Y:S01]  /*0190*/  IMAD R0, R19, 0x4, R7 ;  /* 0x0000000413007824 */ /* 0x000fe200078e0207 */
[----:B------:R-:W-:Y:S02]  /*01a0*/  LEA.HI.X.SX32 R3, R4, R51, 0x1, P0 ;  /* 0x0000003304037211 */ /* 0x000fe400000f0eff */
[----:B------:R-:W-:Y:S02]  /*01b0*/  LEA R4, P0, R5, R49, 0x1 ;  /* 0x0000003105047211 */ /* 0x000fe400078008ff */
[----:B------:R-:W-:Y:S01]  /*01c0*/  LEA R11, R19, R0, 0x2 ;  /* 0x00000000130b7211 */ /* 0x000fe200078e10ff */
[----:B------:R0:W2:Y:S01]  /*01d0*/  LDG.E.U16 R21, desc[UR10][R2.64] ;  /* 0x0000000a02157981 */ /* 0x0000a2000c1e1500 */
[----:B------:R-:W-:Y:S02]  /*01e0*/  LEA.HI.X.SX32 R5, R5, R51, 0x1, P0 ;  /* 0x0000003305057211 */ /* 0x000fe400000f0eff */
[CC--:B------:R-:W-:Y:S02]  /*01f0*/  LEA R8, P0, R0.reuse, R49.reuse, 0x1 ;  /* 0x0000003100087211 */ /* 0x0c0fe400078008ff */
[----:B------:R-:W-:Y:S01]  /*0200*/  LEA R6, P1, R7, R49, 0x1 ;  /* 0x0000003107067211 */ /* 0x000fe200078208ff */
[----:B------:R-:W3:Y:S01]  /*0210*/  LDG.E.U16 R20, desc[UR10][R4.64] ;  /* 0x0000000a04147981 */ /* 0x000ee2000c1e1500 */
[----:B------:R-:W-:Y:S01]  /*0220*/  LEA.HI.X.SX32 R9, R0, R51, 0x1, P0 ;  /* 0x0000003300097211 */ /* 0x000fe200000f0eff */
[----:B------:R-:W-:Y:S01]  /*0230*/  IMAD R0, R19, 0x4, R11 ;  /* 0x0000000413007824 */ /* 0x000fe200078e020b */
[----:B------:R-:W-:-:S02]  /*0240*/  LEA R10, P0, R11, R49, 0x1 ;  /* 0x000000310b0a7211 */ /* 0x000fc400078008ff */
[-C--:B------:R-:W-:Y:S01]  /*0250*/  LEA.HI.X.SX32 R7, R7, R51.reuse, 0x1, P1 ;  /* 0x0000003307077211 */ /* 0x080fe200008f0eff */
[----:B------:R-:W-:Y:S01]  /*0260*/  IMAD R13, R19, 0x4, R0 ;  /* 0x00000004130d7824 */ /* 0x000fe200078e0200 */
[----:B------:R-:W-:Y:S01]  /*0270*/  LEA.HI.X.SX32 R11, R11, R51, 0x1, P0 ;  /* 0x000000330b0b7211 */ /* 0x000fe200000f0eff */
[----:B------:R-:W4:Y:S01]  /*0280*/  LDG.E.U16 R22, desc[UR10][R8.64] ;  /* 0x0000000a08167981 */ /* 0x000f22000c1e1500 */
[C---:B0-----:R-:W-:Y:S01]  /*0290*/  LEA R2, P0, R0.reuse, R49, 0x1 ;  /* 0x0000003100027211 */ /* 0x041fe200078008ff */
[C---:B------:R-:W-:Y:S02]  /*02a0*/  IMAD R14, R19.reuse, 0x4, R13 ;  /* 0x00000004130e7824 */ /* 0x040fe400078e020d */
[----:B------:R0:W5:Y:S01]  /*02b0*/  LDG.E.U16 R23, desc[UR10][R6.64] ;  /* 0x0000000a06177981 */ /* 0x000162000c1e1500 */
[----:B------:R-:W-:Y:S01]  /*02c0*/  LEA.HI.X.SX32 R3, R0, R51, 0x1, P0 ;  /* 0x0000003300037211 */ /* 0x000fe200000f0eff */
[----:B------:R-:W-:Y:S01]  /*02d0*/  IMAD R0, R19, 0x4, R14 ;  /* 0x0000000413007824 */ /* 0x000fe200078e020e */
[-C--:B------:R-:W-:Y:S01]  /*02e0*/  LEA R12, P1, R13, R49.reuse, 0x1 ;  /* 0x000000310d0c7211 */ /* 0x080fe200078208ff */
[----:B------:R1:W3:Y:S01]  /*02f0*/  LDG.E.U16 R25, desc[UR10][R10.64] ;  /* 0x0000000a0a197981 */ /* 0x0002e2000c1e1500 */
[----:B0-----:R-:W-:Y:S01]  /*0300*/  LEA R6, P0, R14, R49, 0x1 ;  /* 0x000000310e067211 */ /* 0x001fe200078008ff */
[----:B------:R-:W-:-:S02]  /*0310*/  IMAD R9, R19, 0x4, R0 ;  /* 0x0000000413097824 */ /* 0x000fc400078e0200 */
[----:B------:R0:W4:Y:S01]  /*0320*/  LDG.E.U16 R24, desc[UR10][R2.64] ;  /* 0x0000000a02187981 */ /* 0x000122000c1e1500 */
[----:B------:R-:W-:Y:S02]  /*0330*/  LEA.HI.X.SX32 R7, R14, R51, 0x1, P0 ;  /* 0x000000330e077211 */ /* 0x000fe400000f0eff */
[C---:B------:R-:W-:Y:S02]  /*0340*/  LEA R4, P0, R0.reuse, R49, 0x1 ;  /* 0x0000003100047211 */ /* 0x040fe400078008ff */
[-C--:B------:R-:W-:Y:S01]  /*0350*/  LEA.HI.X.SX32 R13, R13, R51.reuse, 0x1, P1 ;  /* 0x000000330d0d7211 */ /* 0x080fe200008f0eff */
[----:B------:R-:W4:Y:S01]  /*0360*/  LDG.E.U16 R26, desc[UR10][R6.64] ;  /* 0x0000000a061a7981 */ /* 0x000f22000c1e1500 */
[----:B------:R-:W-:Y:S02]  /*0370*/  LEA.HI.X.SX32 R5, R0, R51, 0x1, P0 ;  /* 0x0000003300057211 */ /* 0x000fe400000f0eff */
[----:B------:R-:W-:Y:S01]  /*0380*/  LEA R0, R19, R9, 0x2 ;  /* 0x0000000913007211 */ /* 0x000fe200078e10ff */
[----:B------:R0:W4:Y:S01]  /*0390*/  LDG.E.U16 R27, desc[UR10][R12.64] ;  /* 0x0000000a0c1b7981 */ /* 0x000122000c1e1500 */
[----:B------:R-:W-:-:S02]  /*03a0*/  LEA R8, P0, R9, R49, 0x1 ;  /* 0x0000003109087211 */ /* 0x000fc400078008ff */
[C---:B-1----:R-:W-:Y:S01]  /*03b0*/  LEA R10, P1, R0.reuse, R49, 0x1 ;  /* 0x00000031000a7211 */ /* 0x042fe200078208ff */
[----:B------:R-:W-:Y:S01]  /*03c0*/  IMAD R14, R19, 0x4, R0 ;  /* 0x00000004130e7824 */ /* 0x000fe200078e0200 */
[-C--:B------:R-:W-:Y:S01]  /*03d0*/  LEA.HI.X.SX32 R9, R9, R51.reuse, 0x1, P0 ;  /* 0x0000003309097211 */ /* 0x080fe200000f0eff */
[----:B------:R1:W4:Y:S01]  /*03e0*/  LDG.E.U16 R29, desc[UR10][R4.64] ;  /* 0x0000000a041d7981 */ /* 0x000322000c1e1500 */
[----:B------:R-:W-:Y:S01]  /*03f0*/  LEA.HI.X.SX32 R11, R0, R51, 0x1, P1 ;  /* 0x00000033000b7211 */ /* 0x000fe200008f0eff */
[C---:B------:R-:W-:Y:S01]  /*0400*/  IMAD R0, R19.reuse, 0x4, R14 ;  /* 0x0000000413007824 */ /* 0x040fe200078e020e */
[C---:B0-----:R-:W-:Y:S01]  /*0410*/  LEA R2, P0, R14.reuse, R49, 0x1 ;  /* 0x000000310e027211 */ /* 0x041fe200078008ff */
[----:B------:R0:W4:Y:S03]  /*0420*/  LDG.E.U16 R28, desc[UR10][R8.64] ;  /* 0x0000000a081c7981 */ /* 0x000126000c1e1500 */
[----:B------:R-:W-:Y:S01]  /*0430*/  LEA.HI.X.SX32 R3, R14, R51, 0x1, P0 ;  /* 0x000000330e037211 */ /* 0x000fe200000f0eff */
[C---:B------:R-:W-:Y:S01]  /*0440*/  IMAD R13, R19.reuse, 0x4, R0 ;  /* 0x00000004130d7824 */ /* 0x040fe200078e0200 */
[C---:B------:R-:W-:Y:S01]  /*0450*/  LEA R6, P0, R0.reuse, R49, 0x1 ;  /* 0x0000003100067211 */ /* 0x040fe200078008ff */
[----:B------:R0:W4:Y:S03]  /*0460*/  LDG.E.U16 R31, desc[UR10][R10.64] ;  /* 0x0000000a0a1f7981 */ /* 0x000126000c1e1500 */
[----:B------:R-:W-:Y:S01]  /*0470*/  LEA.HI.X.SX32 R7, R0, R51, 0x1, P0 ;  /* 0x0000003300077211 */ /* 0x000fe200000f0eff */
[----:B------:R-:W-:Y:S01]  /*0480*/  IMAD R0, R19, 0x4, R13 ;  /* 0x0000000413007824 */ /* 0x000fe200078e020d */
[-C--:B-1----:R-:W-:Y:S01]  /*0490*/  LEA R4, P0, R13, R49.reuse, 0x1 ;  /* 0x000000310d047211 */ /* 0x082fe200078008ff */
[----:B------:R1:W4:Y:S02]  /*04a0*/  LDG.E.U16 R30, desc[UR10][R2.64] ;  /* 0x0000000a021e7981 */ /* 0x000324000c1e1500 */
[----:B------:R-:W-:Y:S01]  /*04b0*/  IMAD R14, R19, 0x4, R0 ;  /* 0x00000004130e7824 */ /* 0x000fe200078e0200 */
[----:B------:R-:W-:Y:S01]  /*04c0*/  LEA R12, P1, R0, R49, 0x1 ;  /* 0x00000031000c7211 */ /* 0x000fe200078208ff */
[----:B------:R1:W4:Y:S01]  /*04d0*/  LDG.E.U16 R33, desc[UR10][R6.64] ;  /* 0x0000000a06217981 */ /* 0x000322000c1e1500 */
[----:B------:R-:W-:-:S02]  /*04e0*/  LEA.HI.X.SX32 R5, R13, R51, 0x1, P0 ;  /* 0x000000330d057211 */ /* 0x000fc400000f0eff */
[----:B------:R-:W-:Y:S02]  /*04f0*/  LEA.HI.X.SX32 R13, R0, R51, 0x1, P1 ;  /* 0x00000033000d7211 */ /* 0x000fe400008f0eff */
[----:B------:R-:W-:Y:S01]  /*0500*/  LEA R0, R19, R14, 0x2 ;  /* 0x0000000e13007211 */ /* 0x000fe200078e10ff */
[----:B------:R1:W4:Y:S01]  /*0510*/  LDG.E.U16 R32, desc[UR10][R4.64] ;  /* 0x0000000a04207981 */ /* 0x000322000c1e1500 */
[----:B0-----:R-:W-:-:S03]  /*0520*/  LEA R8, P0, R14, R49, 0x1 ;  /* 0x000000310e087211 */ /* 0x001fc600078008ff */
[C---:B------:R-:W-:Y:S01]  /*0530*/  IMAD R10, R19.reuse, 0x4, R0 ;  /* 0x00000004130a7824 */ /* 0x040fe200078e0200 */
[----:B------:R-:W-:Y:S01]  /*0540*/  LEA.HI.X.SX32 R9, R14, R51, 0x1, P0 ;  /* 0x000000330e097211 */ /* 0x000fe200000f0eff */
[----:B------:R0:W4:Y:S01]  /*0550*/  LDG.E.U16 R35, desc[UR10][R12.64] ;  /* 0x0000000a0c237981 */ /* 0x000122000c1e1500 */
[C---:B-1----:R-:W-:Y:S01]  /*0560*/  LEA R2, P0, R0.reuse, R49, 0x1 ;  /* 0x0000003100027211 */ /* 0x042fe200078008ff */
[C---:B------:R-:W-:Y:S02]  /*0570*/  IMAD R11, R19.reuse, 0x4, R10 ;  /* 0x00000004130b7824 */ /* 0x040fe400078e020a */
[----:B------:R1:W4:Y:S01]  /*0580*/  LDG.E.U16 R34, desc[UR10][R8.64] ;  /* 0x0000000a08227981 */ /* 0x000322000c1e1500 */
[----:B------:R-:W-:Y:S01]  /*0590*/  LEA.HI.X.SX32 R3, R0, R51, 0x1, P0 ;  /* 0x0000003300037211 */ /* 0x000fe200000f0eff */
[----:B------:R-:W-:Y:S01]  /*05a0*/  IMAD R0, R19, 0x4, R11 ;  /* 0x0000000413007824 */ /* 0x000fe200078e020b */
[----:B------:R-:W-:-:S03]  /*05b0*/  LEA R6, P0, R10, R49, 0x1 ;  /* 0x000000310a067211 */ /* 0x000fc600078008ff */
[----:B------:R-:W-:Y:S01]  /*05c0*/  IMAD R14, R19, 0x4, R0 ;  /* 0x00000004130e7824 */ /* 0x000fe200078e0200 */
[----:B------:R-:W-:Y:S01]  /*05d0*/  LEA R4, P1, R11, R49, 0x1 ;  /* 0x000000310b047211 */ /* 0x000fe200078208ff */
[----:B------:R1:W4:Y:S02]  /*05e0*/  LDG.E.U16 R37, desc[UR10][R2.64] ;  /* 0x0000000a02257981 */ /* 0x000324000c1e1500 */
[C---:B------:R-:W-:Y:S01]  /*05f0*/  IMAD R15, R19.reuse, 0x4, R14 ;  /* 0x00000004130f7824 */ /* 0x040fe200078e020e */
[----:B------:R-:W-:Y:S02]  /*0600*/  LEA.HI.X.SX32 R7, R10, R51, 0x1, P0 ;  /* 0x000000330a077211 */ /* 0x000fe400000f0eff */
[----:B------:R-:W-:Y:S02]  /*0610*/  LEA R10, P0, R0, R49, 0x1 ;  /* 0x00000031000a7211 */ /* 0x000fe400078008ff */
[----:B0-----:R-:W-:Y:S01]  /*0620*/  LEA R13, R19, R15, 0x2 ;  /* 0x0000000f130d7211 */ /* 0x001fe200078e10ff */
[----:B------:R0:W4:Y:S01]  /*0630*/  LDG.E.U16 R36, desc[UR10][R6.64] ;  /* 0x0000000a06247981 */ /* 0x000122000c1e1500 */
[----:B------:R-:W-:-:S02]  /*0640*/  LEA.HI.X.SX32 R5, R11, R51, 0x1, P1 ;  /* 0x000000330b057211 */ /* 0x000fc400008f0eff */
[----:B------:R-:W-:Y:S01]  /*0650*/  LEA.HI.X.SX32 R11, R0, R51, 0x1, P0 ;  /* 0x00000033000b7211 */ /* 0x000fe200000f0eff */
[C---:B------:R-:W-:Y:S01]  /*0660*/  IMAD R0, R19.reuse, 0x4, R13 ;  /* 0x0000000413007824 */ /* 0x040fe200078e020d */
[C---:B-1----:R-:W-:Y:S01]  /*0670*/  LEA R8, P0, R14.reuse, R49, 0x1 ;  /* 0x000000310e087211 */ /* 0x042fe200078008ff */
[----:B------:R1:W4:Y:S03]  /*0680*/  LDG.E.U16 R39, desc[UR10][R4.64] ;  /* 0x0000000a04277981 */ /* 0x000326000c1e1500 */
[----:B------:R-:W-:Y:S01]  /*0690*/  LEA.HI.X.SX32 R9, R14, R51, 0x1, P0 ;  /* 0x000000330e097211 */ /* 0x000fe200000f0eff */
[----:B------:R-:W-:Y:S01]  /*06a0*/  IMAD R14, R19, 0x4, R0 ;  /* 0x00000004130e7824 */ /* 0x000fe200078e0200 */
[----:B------:R-:W-:Y:S01]  /*06b0*/  LEA R2, P0, R15, R49, 0x1 ;  /* 0x000000310f027211 */ /* 0x000fe200078008ff */
[----:B------:R1:W4:Y:S02]  /*06c0*/  LDG.E.U16 R38, desc[UR10][R10.64] ;  /* 0x0000000a0a267981 */ /* 0x000324000c1e1500 */
[----:B------:R-:W-:Y:S01]  /*06d0*/  IMAD R16, R19, 0x4, R14 ;  /* 0x0000000413107824 */ /* 0x000fe200078e020e */
[----:B------:R-:W-:Y:S01]  /*06e0*/  LEA.HI.X.SX32 R3, R15, R51, 0x1, P0 ;  /* 0x000000330f037211 */ /* 0x000fe200000f0eff */
[----:B------:R1:W4:Y:S02]  /*06f0*/  LDG.E.U16 R41, desc[UR10][R8.64] ;  /* 0x0000000a08297981 */ /* 0x000324000c1e1500 */
[C---:B------:R-:W-:Y:S01]  /*0700*/  IMAD R15, R19.reuse, 0x4, R16 ;  /* 0x00000004130f7824 */ /* 0x040fe200078e0210 */
[-C--:B0-----:R-:W-:Y:S01]  /*0710*/  LEA R6, P0, R14, R49.reuse, 0x1 ;  /* 0x000000310e067211 */ /* 0x081fe200078008ff */
[----:B------:R0:W4:Y:S02]  /*0720*/  LDG.E.U16 R40, desc[UR10][R2.64] ;  /* 0x0000000a02287981 */ /* 0x000124000c1e1500 */
[----:B------:R-:W-:Y:S01]  /*0730*/  IMAD R17, R19, 0x4, R15 ;  /* 0x0000000413117824 */ /* 0x000fe200078e020f */
[----:B------:R-:W-:-:S02]  /*0740*/  LEA R12, P1, R13, R49, 0x1 ;  /* 0x000000310d0c7211 */ /* 0x000fc400078208ff */
[----:B------:R-:W-:Y:S02]  /*0750*/  LEA.HI.X.SX32 R7, R14, R51, 0x1, P0 ;  /* 0x000000330e077211 */ /* 0x000fe400000f0eff */
[----:B-1----:R-:W-:Y:S02]  /*0760*/  LEA R5, R19, R17, 0x2 ;  /* 0x0000001113057211 */ /* 0x002fe400078e10ff */
[----:B------:R-:W-:Y:S01]  /*0770*/  LEA R10, P0, R15, R49, 0x1 ;  /* 0x000000310f0a7211 */ /* 0x000fe200078008ff */
[----:B------:R1:W4:Y:S01]  /*0780*/  LDG.E.U16 R45, desc[UR10][R6.64] ;  /* 0x0000000a062d7981 */ /* 0x000322000c1e1500 */
[-C--:B------:R-:W-:Y:S01]  /*0790*/  LEA.HI.X.SX32 R13, R13, R51.reuse, 0x1, P1 ;  /* 0x000000330d0d7211 */ /* 0x080fe200008f0eff */
[----:B------:R-:W-:Y:S01]  /*07a0*/  IMAD R18, R19, 0x4, R5 ;  /* 0x0000000413127824 */ /* 0x000fe200078e0205 */
[----:B------:R-:W-:Y:S02]  /*07b0*/  LEA.HI.X.SX32 R11, R15, R51, 0x1, P0 ;  /* 0x000000330f0b7211 */ /* 0x000fe400000f0eff */
[-C--:B------:R-:W-:Y:S01]  /*07c0*/  LEA R8, P1, R5, R49.reuse, 0x1 ;  /* 0x0000003105087211 */ /* 0x080fe200078208ff */
[----:B------:R-:W-:Y:S01]  /*07d0*/  IMAD R15, R19, 0x4, R18 ;  /* 0x00000004130f7824 */ /* 0x000fe200078e0212 */
[C---:B------:R-:W-:Y:S01]  /*07e0*/  LEA R4, P0, R0.reuse, R49, 0x1 ;  /* 0x0000003100047211 */ /* 0x040fe200078008ff */
[----:B------:R1:W4:Y:S01]  /*07f0*/  LDG.E.U16 R43, desc[UR10][R12.64] ;  /* 0x0000000a0c2b7981 */ /* 0x000322000c1e1500 */
[-C--:B------:R-:W-:Y:S01]  /*0800*/  LEA.HI.X.SX32 R9, R5, R51.reuse, 0x1, P1 ;  /* 0x0000003305097211 */ /* 0x080fe200008f0eff */
[----:B------:R-:W-:Y:S01]  /*0810*/  IMAD R19, R19, 0x4, R15 ;  /* 0x0000000413137824 */ /* 0x000fe200078e020f */
[----:B------:R-:W-:Y:S01]  /*0820*/  LEA.HI.X.SX32 R5, R0, R51, 0x1, P0 ;  /* 0x0000003300057211 */ /* 0x000fe200000f0eff */
[----:B------:R1:W4:Y:S01]  /*0830*/  LDG.E.U16 R47, desc[UR10][R10.64] ;  /* 0x0000000a0a2f7981 */ /* 0x000322000c1e1500 */
[----:B0-----:R-:W-:-:S02]  /*0840*/  LEA R2, P0, R16, R49, 0x1 ;  /* 0x0000003110027211 */ /* 0x001fc400078008ff */
[-C--:B-1----:R-:W-:Y:S01]  /*0850*/  LEA R6, P1, R17, R49.reuse, 0x1 ;  /* 0x0000003111067211 */ /* 0x082fe200078208ff */
[----:B------:R-:W4:Y:S01]  /*0860*/  LDG.E.U16 R9, desc[UR10][R8.64] ;  /* 0x0000000a08097981 */ /* 0x000f22000c1e1500 */
[----:B------:R-:W-:Y:S02]  /*0870*/  LEA R14, P2, R15, R49, 0x1 ;  /* 0x000000310f0e7211 */ /* 0x000fe400078408ff */
[-C--:B------:R-:W-:Y:S02]  /*0880*/  LEA.HI.X.SX32 R3, R16, R51.reuse, 0x1, P0 ;  /* 0x0000003310037211 */ /* 0x080fe400000f0eff */
[----:B------:R-:W-:Y:S01]  /*0890*/  LEA.HI.X.SX32 R7, R17, R51, 0x1, P1 ;  /* 0x0000003311077211 */ /* 0x000fe200008f0eff */
[----:B------:R-:W4:Y:S01]  /*08a0*/  LDG.E.U16 R16, desc[UR10][R4.64] ;  /* 0x0000000a04107981 */ /* 0x000f22000c1e1500 */
[-C--:B------:R-:W-:Y:S02]  /*08b0*/  LEA R12, P0, R18, R49.reuse, 0x1 ;  /* 0x00000031120c7211 */ /* 0x080fe400078008ff */
[----:B------:R-:W-:Y:S01]  /*08c0*/  LEA R10, P1, R19, R49, 0x1 ;  /* 0x00000031130a7211 */ /* 0x000fe200078208ff */
[----:B------:R-:W4:Y:S01]  /*08d0*/  LDG.E.U16 R42, desc[UR10][R6.64] ;  /* 0x0000000a062a7981 */ /* 0x000f22000c1e1500 */
[----:B------:R-:W-:-:S02]  /*08e0*/  LEA.HI.X.SX32 R15, R15, R51, 0x1, P2 ;  /* 0x000000330f0f7211 */ /* 0x000fc400010f0eff */
[-C--:B------:R-:W-:Y:S02]  /*08f0*/  LEA.HI.X.SX32 R13, R18, R51.reuse, 0x1, P0 ;  /* 0x00000033120d7211 */ /* 0x080fe400000f0eff */
[----:B------:R-:W-:Y:S01]  /*0900*/  LEA.HI.X.SX32 R11, R19, R51, 0x1, P1 ;  /* 0x00000033130b7211 */ /* 0x000fe200008f0eff */
[----:B------:R-:W4:Y:S04]  /*0910*/  LDG.E.U16 R18, desc[UR10][R2.64] ;  /* 0x0000000a02127981 */ /* 0x000f28000c1e1500 */
[----:B------:R0:W4:Y:S04]  /*0920*/  LDG.E.U16 R15, desc[UR10][R14.64] ;  /* 0x0000000a0e0f7981 */ /* 0x000128000c1e1500 */
[----:B------:R-:W4:Y:S04]  /*0930*/  LDG.E.U16 R12, desc[UR10][R12.64] ;  /* 0x0000000a0c0c7981 */ /* 0x000f28000c1e1500 */
[----:B------:R-:W4:Y:S01]  /*0940*/  LDG.E.U16 R10, desc[UR10][R10.64] ;  /* 0x0000000a0a0a7981 */ /* 0x000f22000c1e1500 */
[----:B------:R-:W1:Y:S01]  /*0950*/  S2UR UR6, SR_CgaCtaId ;  /* 0x00000000000679c3 */ /* 0x000e620000008800 */
[----:B0-----:R-:W-:Y:S01]  /*0960*/  LOP3.LUT R14, R96, 0x3f, RZ, 0xc0, !PT ;  /* 0x0000003f600e7812 */ /* 0x001fe200078ec0ff */
[----:B------:R-:W-:Y:S01]  /*0970*/  VIADD R44, R112, 0x20 ;  /* 0x00000020702c7836 */ /* 0x000fe20000000000 */
[----:B------:R-:W-:Y:S01]  /*0980*/  SHF.R.S32.HI R0, RZ, 0x6, R96 ;  /* 0x00000006ff007819 */ /* 0x000fe20000011460 */
[----:B------:R-:W-:-:S02]  /*0990*/  UMOV UR4, 0x400 ;  /* 0x0000040000047882 */ /* 0x000fc40000000000 */
[----:B------:R-:W-:Y:S01]  /*09a0*/  IMAD.SHL.U32 R3, R14, 0x2, RZ ;  /* 0x000000020e037824 */ /* 0x000fe200078e00ff */
[----:B------:R-:W-:Y:S02]  /*09b0*/  SGXT R0, R0, 0x1 ;  /* 0x000000010000781a */ /* 0x000fe40000000200 */
[----:B------:R-:W-:Y:S02]  /*09c0*/  ISETP.GE.AND P0, PT, R44, 0x1, PT ;  /* 0x000000012c00780c */ /* 0x000fe40003f06270 */
[----:B------:R-:W-:-:S04]  /*09d0*/  LOP3.LUT R0, R3, 0x90, R0, 0x78, !PT ;  /* 0x0000009003007812 */ /* 0x000fc800078e7800 */
[----:B------:R-:W-:Y:S01]  /*09e0*/  LOP3.LUT R249, R0, 0x20, RZ, 0x3c, !PT ;  /* 0x0000002000f97812 */ /* 0x000fe200078e3cff */
[----:B-1----:R-:W-:Y:S01]  /*09f0*/  ULEA UR6, UR6, UR4, 0x18 ;  /* 0x0000000406067291 */ /* 0x002fe2000f8ec03f */
[----:B------:R-:W-:Y:S01]  /*0a00*/  IMAD.MOV.U32 R2, RZ, RZ, 0x3f800000 ;  /* 0x3f800000ff027424 */ /* 0x000fe200078e00ff */
[----:B------:R-:W-:Y:S01]  /*0a10*/  MOV R3, 0xff800000 ;  /* 0xff80000000037802 */ /* 0x000fe20000000f00 */
[----:B------:R-:W-:Y:S01]  /*0a20*/  IMAD.MOV.U32 R4, RZ, RZ, -0x800000 ;  /* 0xff800000ff047424 */ /* 0x000fe200078e00ff */
[----:B------:R-:W-:Y:S01]  /*0a30*/  CS2R R132, SRZ ;  /* 0x0000000000847805 */ /* 0x000fe2000001ff00 */
[----:B------:R-:W-:Y:S01]  /*0a40*/  IMAD.MOV.U32 R5, RZ, RZ, -0x800000 ;  /* 0xff800000ff057424 */ /* 0x000fe200078e00ff */
[----:B------:R-:W-:Y:S01]  /*0a50*/  CS2R R134, SRZ ;  /* 0x0000000000867805 */ /* 0x000fe2000001ff00 */
[----:B------:R-:W-:Y:S01]  /*0a60*/  IMAD.MOV.U32 R6, RZ, RZ, -0x800000 ;  /* 0xff800000ff067424 */ /* 0x000fe200078e00ff */
[----:B------:R-:W-:Y:S01]  /*0a70*/  CS2R R140, SRZ ;  /* 0x00000000008c7805 */ /* 0x000fe2000001ff00 */
[----:B------:R-:W-:Y:S01]  /*0a80*/  IMAD.MOV.U32 R8, RZ, RZ, 0x3f800000 ;  /* 0x3f800000ff087424 */ /* 0x000fe200078e00ff */
[----:B------:R-:W-:-:S02]  /*0a90*/  CS2R R142, SRZ ;  /* 0x00000000008e7805 */ /* 0x000fc4000001ff00 */
[----:B------:R-:W-:Y:S02]  /*0aa0*/  CS2R R136, SRZ ;  /* 0x0000000000887805 */ /* 0x000fe4000001ff00 */
[----:B------:R-:W-:Y:S02]  /*0ab0*/  CS2R R138, SRZ ;  /* 0x00000000008a7805 */ /* 0x000fe4000001ff00 */
[----:B------:R-:W-:Y:S02]  /*0ac0*/  CS2R R80, SRZ ;  /* 0x0000000000507805 */ /* 0x000fe4000001ff00 */
[----:B------:R-:W-:Y:S02]  /*0ad0*/  CS2R R82, SRZ ;  /* 0x0000000000527805 */ /* 0x000fe4000001ff00 */
[----:B------:R-:W-:Y:S02]  /*0ae0*/  CS2R R108, SRZ ;  /* 0x00000000006c7805 */ /* 0x000fe4000001ff00 */
[----:B------:R-:W-:-:S02]  /*0af0*/  CS2R R110, SRZ ;  /* 0x00000000006e7805 */ /* 0x000fc4000001ff00 */
[----:B------:R-:W-:Y:S02]  /*0b00*/  CS2R R116, SRZ ;  /* 0x0000000000747805 */ /* 0x000fe4000001ff00 */
[----:B------:R-:W-:Y:S02]  /*0b10*/  CS2R R118, SRZ ;  /* 0x0000000000767805 */ /* 0x000fe4000001ff00 */
[----:B------:R-:W-:Y:S02]  /*0b20*/  CS2R R120, SRZ ;  /* 0x0000000000787805 */ /* 0x000fe4000001ff00 */
[----:B------:R-:W-:Y:S02]  /*0b30*/  CS2R R122, SRZ ;  /* 0x00000000007a7805 */ /* 0x000fe4000001ff00 */
[----:B------:R-:W-:Y:S02]  /*0b40*/  CS2R R124, SRZ ;  /* 0x00000000007c7805 */ /* 0x000fe4000001ff00 */
[----:B------:R-:W-:-:S02]  /*0b50*/  CS2R R126, SRZ ;  /* 0x00000000007e7805 */ /* 0x000fc4000001ff00 */
[C---:B------:R-:W-:Y:S02]  /*0b60*/  LOP3.LUT R102, R96.reuse, 0x7f, RZ, 0xc0, !PT ;  /* 0x0000007f60667812 */ /* 0x040fe400078ec0ff */
[C---:B------:R-:W-:Y:S02]  /*0b70*/  LOP3.LUT R115, R96.reuse, 0x1c, RZ, 0xc0, !PT ;  /* 0x0000001c60737812 */ /* 0x040fe400078ec0ff */
[----:B------:R-:W-:Y:S01]  /*0b80*/  LOP3.LUT R7, R96, 0x60, RZ, 0xc0, !PT ;  /* 0x0000006060077812 */ /* 0x000fe200078ec0ff */
[----:B--2---:R-:W-:Y:S04]  /*0b90*/  STS.U16 [R0+UR6+0x4000], R21 ;  /* 0x0040001500007988 */ /* 0x004fe80008000406 */
[----:B-----5:R0:W-:Y:S04]  /*0ba0*/  STS.U16 [R0+UR6+0x4200], R23 ;  /* 0x0042001700007988 */ /* 0x0201e80008000406 */
[----:B---3--:R-:W-:Y:S01]  /*0bb0*/  STS.U16 [R0+UR6+0x4400], R25 ;  /* 0x0044001900007988 */ /* 0x008fe20008000406 */
[----:B0-----:R-:W-:-:S03]  /*0bc0*/  MOV R23, 0x3f800000 ;  /* 0x3f80000000177802 */ /* 0x001fc60000000f00 */
[----:B----4-:R-:W-:Y:S04]  /*0bd0*/  STS.U16 [R0+UR6+0x4600], R27 ;  /* 0x0046001b00007988 */ /* 0x010fe80008000406 */
[----:B------:R-:W-:Y:S04]  /*0be0*/  STS.U16 [R0+UR6+0x4800], R29 ;  /* 0x0048001d00007988 */ /* 0x000fe80008000406 */
        /* <DEDUP_REMOVED lines=9> */
[----:B------:R0:W-:Y:S02]  /*0c80*/  STS.U16 [R0+UR6+0x5c00], R9 ;  /* 0x005c000900007988 */ /* 0x0001e40008000406 */
[----:B0-----:R-:W-:-:S02]  /*0c90*/  IMAD.MOV.U32 R9, RZ, RZ, 0x3f800000 ;  /* 0x3f800000ff097424 */ /* 0x001fc400078e00ff */
        /* <DEDUP_REMOVED lines=17> */
[----:B0-----:R-:W-:Y:S01]  /*0db0*/  IMAD.SHL.U32 R10, R96, 0x8, RZ ;  /* 0x00000008600a7824 */ /* 0x001fe200078e00ff */
[----:B------:R-:W-:Y:S06]  /*0dc0*/  @!P0 BRA `(.L_x_0) ;  /* 0x0000005800cc8947 */ /* 0x000fec0003800000 */
[----:B------:R-:W0:Y:S01]  /*0dd0*/  LDC R55, c[0x0][0x268] ;  /* 0x00009a00ff377b82 */ /* 0x000e220000000800 */
[----:B------:R-:W-:Y:S01]  /*0de0*/  SHF.R.U32.HI R2, RZ, 0x6, R96 ;  /* 0x00000006ff027819 */ /* 0x000fe20000011660 */
[----:B------:R-:W-:Y:S01]  /*0df0*/  IMAD.SHL.U32 R4, R96, 0x2, RZ ;  /* 0x0000000260047824 */ /* 0x000fe200078e00ff */
[----:B------:R-:W-:Y:S01]  /*0e00*/  LOP3.LUT R5, R10, 0x30, RZ, 0xc0, !PT ;  /* 0x000000300a057812 */ /* 0x000fe200078ec0ff */
[----:B------:R-:W-:Y:S01]  /*0e10*/  ULDC.64 UR4, c[0x0][0x260] ;  /* 0x0000980000047ab9 */ /* 0x000fe20000000a00 */
[----:B------:R-:W-:Y:S01]  /*0e20*/  SGXT.U32 R2, R2, 0x1 ;  /* 0x000000010202781a */ /* 0x000fe20000000000 */
[----:B------:R-:W-:Y:S01]  /*0e30*/  IMAD R14, R14, UR5, RZ ;  /* 0x000000050e0e7c24 */ /* 0x000fe2000f8e02ff */
[----:B------:R-:W-:Y:S01]  /*0e40*/  LOP3.LUT R10, R96, 0x7, RZ, 0xc0, !PT ;  /* 0x00000007600a7812 */ /* 0x000fe200078ec0ff */
[----:B------:R-:W1:Y:S01]  /*0e50*/  LDC.64 R62, c[0x0][0x220] ;  /* 0x00008800ff3e7b82 */ /* 0x000e620000000a00 */
[----:B------:R-:W-:Y:S01]  /*0e60*/  LOP3.LUT R252, R4, 0x6, RZ, 0xc0, !PT ;  /* 0x0000000604fc7812 */ /* 0x000fe200078ec0ff */
[C---:B------:R-:W-:Y:S01]  /*0e70*/  IMAD.SHL.U32 R24, R96.reuse, 0x80, RZ ;  /* 0x0000008060187824 */ /* 0x040fe200078e00ff */
[----:B------:R-:W-:Y:S01]  /*0e80*/  LOP3.LUT R11, R96, 0x10, RZ, 0xc0, !PT ;  /* 0x00000010600b7812 */ /* 0x000fe200078ec0ff */
[C---:B------:R-:W-:Y:S01]  /*0e90*/  IMAD R5, R10.reuse, 0x40, R5 ;  /* 0x000000400a057824 */ /* 0x040fe200078e0205 */
[--C-:B------:R-:W-:Y:S01]  /*0ea0*/  SHF.R.U32.HI R30, RZ, 0x1, R7.reuse ;  /* 0x00000001ff1e7819 */ /* 0x100fe20000011607 */
[C---:B------:R-:W-:Y:S01]  /*0eb0*/  IMAD.SHL.U32 R13, R10.reuse, 0x10, RZ ;  /* 0x000000100a0d7824 */ /* 0x040fe200078e00ff */
[----:B------:R-:W-:Y:S01]  /*0ec0*/  LEA.HI R252, R7, R252, RZ, 0x1e ;  /* 0x000000fc07fc7211 */ /* 0x000fe200078ff0ff */
[----:B------:R-:W-:Y:S01]  /*0ed0*/  IMAD R7, R10, 0x4, R7 ;  /* 0x000000040a077824 */ /* 0x000fe200078e0207 */
[--C-:B------:R-:W-:Y:S01]  /*0ee0*/  LOP3.LUT R10, R5, 0x10, R4.reuse, 0x78, !PT ;  /* 0x00000010050a7812 */ /* 0x100fe200078e7804 */
[----:B------:R-:W-:Y:S01]  /*0ef0*/  ULDC UR5, c[0x0][0x258] ;  /* 0x0000960000057ab9 */ /* 0x000fe20000000800 */
[----:B------:R-:W-:Y:S01]  /*0f00*/  LOP3.LUT R12, R13, 0x30, R4, 0x78, !PT ;  /* 0x000000300d0c7812 */ /* 0x000fe200078e7804 */
[C---:B------:R-:W-:Y:S01]  /*0f10*/  IMAD R4, R11.reuse, 0x4, R30 ;  /* 0x000000040b047824 */ /* 0x040fe200078e021e */
[----:B------:R-:W-:Y:S01]  /*0f20*/  UIMAD UR4, UR7, UR4, URZ ;  /* 0x00000004070472a4 */ /* 0x000fe2000f8e023f */
[----:B------:R-:W-:Y:S01]  /*0f30*/  IMAD R5, R102, UR5, RZ ;  /* 0x0000000566057c24 */ /* 0x000fe2000f8e02ff */
[----:B------:R-:W-:Y:S01]  /*0f40*/  LEA R10, R11, R10, 0x5 ;  /* 0x0000000a0b0a7211 */ /* 0x000fe200078e28ff */
[----:B0-----:R-:W-:Y:S01]  /*0f50*/  IMAD R6, R2, R55, RZ ;  /* 0x0000003702067224 */ /* 0x001fe200078e02ff */
[----:B------:R-:W-:Y:S01]  /*0f60*/  LOP3.LUT R13, R13, 0x780, R24, 0xf8, !PT ;  /* 0x000007800d0d7812 */ /* 0x000fe200078ef818 */
[----:B------:R-:W0:Y:S01]  /*0f70*/  LDC.64 R2, c[0x0][0x250] ;  /* 0x00009400ff027b82 */ /* 0x000e220000000a00 */
[----:B------:R-:W-:Y:S01]  /*0f80*/  IMAD.U32 R11, R7, 0x40, R12 ;  /* 0x00000040070b7824 */ /* 0x000fe200078e000c */
[----:B------:R-:W-:Y:S01]  /*0f90*/  USHF.L.U32 UR8, UR4, 0x1, URZ ;  /* 0x0000000104087899 */ /* 0x000fe2000800063f */
[----:B------:R-:W-:Y:S01]  /*0fa0*/  IMAD R8, R55, 0x2, R6 ;  /* 0x0000000237087824 */ /* 0x000fe200078e0206 */
[----:B------:R-:W-:Y:S01]  /*0fb0*/  ULDC.64 UR12, c[0x0][0x218] ;  /* 0x00008600000c7ab9 */ /* 0x000fe20000000a00 */
[----:B------:R-:W-:Y:S01]  /*0fc0*/  IMAD.U32 R12, R7, 0x20, R12 ;  /* 0x00000020070c7824 */ /* 0x000fe200078e000c */
[----:B------:R-:W-:Y:S01]  /*0fd0*/  UIMAD.WIDE UR4, UR4, 0x2, URZ ;  /* 0x00000002040478a5 */ /* 0x000fe2000f8e023f */
[----:B------:R-:W-:Y:S01]  /*0fe0*/  IMAD R9, R55, 0x2, R8 ;  /* 0x0000000237097824 */ /* 0x000fe200078e0208 */
[----:B------:R-:W-:Y:S01]  /*0ff0*/  LOP3.LUT R4, R13, R4, RZ, 0x3c, !PT ;  /* 0x000000040d047212 */ /* 0x000fe200078e3cff */
[----:B------:R-:W-:Y:S01]  /*1000*/  IMAD.SHL.U32 R25, R5, 0x2, RZ ;  /* 0x0000000205197824 */ /* 0x000fe200078e00ff */
[----:B------:R-:W-:Y:S01]  /*1010*/  LOP3.LUT R13, R13, 0x10, R96, 0x78, !PT ;  /* 0x000000100d0d7812 */ /* 0x000fe200078e7860 */
[----:B------:R-:W-:Y:S01]  /*1020*/  IMAD R15, R55, 0x2, R9 ;  /* 0x00000002370f7824 */ /* 0x000fe200078e0209 */
[----:B------:R-:W-:Y:S01]  /*1030*/  ULDC UR9, c[0x0][0x238] ;  /* 0x00008e0000097ab9 */ /* 0x000fe20000000800 */
[----:B------:R-:W-:Y:S01]  /*1040*/  IMAD.SHL.U32 R7, R14, 0x2, RZ ;  /* 0x000000020e077824 */ /* 0x000fe200078e00ff */
[----:B------:R-:W-:Y:S01]  /*1050*/  UMOV UR4, URZ ;  /* 0x0000003f00047c82 */ /* 0x000fe20008000000 */
[----:B------:R-:W-:Y:S01]  /*1060*/  IMAD.HI R5, R5, 0x2, RZ ;  /* 0x0000000205057827 */ /* 0x000fe200078e02ff */
[----:B------:R-:W-:-:S02]  /*1070*/  LEA R16, R55, R15, 0x1 ;  /* 0x0000000f37107211 */ /* 0x000fc400078e08ff */
[----:B-1----:R-:W-:Y:S01]  /*1080*/  IADD3 R61, P2, P3, R7, UR8, R62 ;  /* 0x00000008073d7c10 */ /* 0x002fe2000fb5e03e */
[----:B------:R-:W-:-:S04]  /*1090*/  IMAD.HI R14, R14, 0x2, RZ ;  /* 0x000000020e0e7827 */ /* 0x000fc800078e02ff */
[----:B------:R-:W-:Y:S01]  /*10a0*/  IMAD R17, R55, 0x2, R16 ;  /* 0x0000000237117824 */ /* 0x000fe200078e0210 */
[----:B------:R-:W-:Y:S01]  /*10b0*/  IADD3.X R63, R14, UR5, R63, P2, P3 ;  /* 0x000000050e3f7c10 */ /* 0x000fe200097e643f */
[----:B0-----:R-:W-:Y:S01]  /*10c0*/  IMAD R2, R2, UR7, RZ ;  /* 0x0000000702027c24 */ /* 0x001fe2000f8e02ff */
[----:B------:R-:W-:Y:S01]  /*10d0*/  LEA R36, P2, R9, R61, 0x1 ;  /* 0x0000003d09247211 */ /* 0x000fe200078408ff */
[----:B------:R-:W-:Y:S02]  /*10e0*/  IMAD R18, R55, 0x2, R17 ;  /* 0x0000000237127824 */ /* 0x000fe400078e0211 */
[C---:B------:R-:W-:Y:S01]  /*10f0*/  IMAD.SHL.U32 R24, R2.reuse, 0x2, RZ ;  /* 0x0000000202187824 */ /* 0x040fe200078e00ff */
[----:B------:R-:W-:Y:S01]  /*1100*/  LEA.HI.X.SX32 R37, R9, R63, 0x1, P2 ;  /* 0x0000003f09257211 */ /* 0x000fe200010f0eff */
[----:B------:R-:W-:Y:S02]  /*1110*/  IMAD R19, R55, 0x2, R18 ;  /* 0x0000000237137824 */ /* 0x000fe400078e0212 */
[----:B------:R-:W-:Y:S01]  /*1120*/  IMAD.HI R2, R2, 0x2, RZ ;  /* 0x0000000202027827 */ /* 0x000fe200078e02ff */
[----:B------:R-:W-:-:S03]  /*1130*/  IADD3 R24, P0, P1, R25, UR12, R24 ;  /* 0x0000000c19187c10 */ /* 0x000fc6000f91e018 */
[----:B------:R-:W-:Y:S01]  /*1140*/  IMAD R20, R55, 0x2, R19 ;  /* 0x0000000237147824 */ /* 0x000fe200078e0213 */
[----:B------:R-:W-:Y:S01]  /*1150*/  IADD3.X R25, R5, UR13, R2, P0, P1 ;  /* 0x0000000d05197c10 */ /* 0x000fe200087e2402 */
[----:B------:R-:W-:Y:S01]  /*1160*/  IMAD R191, R3, 0x44, RZ ;  /* 0x0000004403bf7824 */ /* 0x000fe200078e02ff */
[-C--:B------:R-:W-:Y:S01]  /*1170*/  LEA R40, P0, R6, R61.reuse, 0x1 ;  /* 0x0000003d06287211 */ /* 0x080fe200078008ff */
[----:B------:R-:W-:Y:S01]  /*1180*/  IMAD R21, R55, 0x2, R20 ;  /* 0x0000000237157824 */ /* 0x000fe200078e0214 */
[----:B------:R-:W-:Y:S01]  /*1190*/  LEA R38, P1, R8, R61, 0x1 ;  /* 0x0000003d08267211 */ /* 0x000fe200078208ff */
[C---:B------:R-:W-:Y:S01]  /*11a0*/  IMAD R179, R3.reuse, 0x22, RZ ;  /* 0x0000002203b37824 */ /* 0x040fe200078e02ff */
[----:B------:R-:W-:Y:S01]  /*11b0*/  LEA.HI.X.SX32 R41, R6, R63, 0x1, P0 ;  /* 0x0000003f06297211 */ /* 0x000fe200000f0eff */
[----:B------:R-:W-:Y:S01]  /*11c0*/  IMAD R187, R3, 0x42, RZ ;  /* 0x0000004203bb7824 */ /* 0x000fe200078e02ff */
[----:B------:R-:W-:Y:S01]  /*11d0*/  LEA R22, R55, R21, 0x1 ;  /* 0x0000001537167211 */ /* 0x000fe200078e08ff */
[C---:B------:R-:W-:Y:S01]  /*11e0*/  IMAD R137, R3.reuse, 0x24, RZ ;  /* 0x0000002403897824 */ /* 0x040fe200078e02ff */
[----:B------:R-:W-:Y:S01]  /*11f0*/  LEA.HI.X.SX32 R39, R8, R63, 0x1, P1 ;  /* 0x0000003f08277211 */ /* 0x000fe200008f0eff */
[----:B------:R0:W-:Y:S01]  /*1200*/  STL.64 [R1+0x70], R40 ;  /* 0x0000702801007387 */ /* 0x0001e20000100a00 */
[----:B------:R-:W-:Y:S01]  /*1210*/  IMAD R181, R3, 0x11, RZ ;  /* 0x0000001103b57824 */ /* 0x000fe200078e02ff */
[----:B------:R-:W-:Y:S01]  /*1220*/  IADD3 R238, P6, R187, R24, RZ ;  /* 0x00000018bbee7210 */ /* 0x000fe20007fde0ff */
[----:B------:R-:W-:Y:S01]  /*1230*/  IMAD R23, R55, 0x2, R22 ;  /* 0x0000000237177824 */ /* 0x000fe200078e0216 */
[----:B------:R1:W-:Y:S01]  /*1240*/  STL.64 [R1+0x68], R38 ;  /* 0x0000682601007387 */ /* 0x0003e20000100a00 */
[----:B------:R-:W-:-:S02]  /*1250*/  IMAD R195, R3, 0x46, RZ ;  /* 0x0000004603c37824 */ /* 0x000fc400078e02ff */
[----:B------:R-:W-:Y:S01]  /*1260*/  IMAD R26, R55, 0x2, R23 ;  /* 0x00000002371a7824 */ /* 0x000fe200078e0217 */
[----:B------:R2:W-:Y:S01]  /*1270*/  STL.64 [R1+0x60], R36 ;  /* 0x0000602401007387 */ /* 0x0005e20000100a00 */
[C---:B------:R-:W-:Y:S02]  /*1280*/  IMAD R183, R3.reuse, 0x21, RZ ;  /* 0x0000002103b77824 */ /* 0x040fe400078e02ff */
[----:B------:R-:W-:Y:S01]  /*1290*/  IMAD R141, R3, 0x12, RZ ;  /* 0x00000012038d7824 */ /* 0x000fe200078e02ff */
[----:B------:R-:W-:Y:S01]  /*12a0*/  LEA R27, R55, R26, 0x1 ;  /* 0x0000001a371b7211 */ /* 0x000fe200078e08ff */
[----:B------:R-:W-:Y:S01]  /*12b0*/  IMAD R199, R3, 0x48, RZ ;  /* 0x0000004803c77824 */ /* 0x000fe200078e02ff */
[-C--:B0-----:R-:W-:Y:S01]  /*12c0*/  LEA R40, P0, R15, R61.reuse, 0x1 ;  /* 0x0000003d0f287211 */ /* 0x081fe200078008ff */
[----:B------:R-:W-:Y:S01]  /*12d0*/  IMAD R129, R3, 0x26, RZ ;  /* 0x0000002603817824 */ /* 0x000fe200078e02ff */
[C---:B-1----:R-:W-:Y:S01]  /*12e0*/  LEA R38, P1, R16.reuse, R61, 0x1 ;  /* 0x0000003d10267211 */ /* 0x042fe200078208ff */
[----:B------:R-:W-:Y:S01]  /*12f0*/  IMAD R28, R55, 0x2, R27 ;  /* 0x00000002371c7824 */ /* 0x000fe200078e021b */
[----:B------:R-:W-:Y:S01]  /*1300*/  LEA.HI.X.SX32 R41, R15, R63, 0x1, P0 ;  /* 0x0000003f0f297211 */ /* 0x000fe200000f0eff */
[----:B------:R-:W-:Y:S01]  /*1310*/  IMAD R213, R3, 0x4e, RZ ;  /* 0x0000004e03d57824 */ /* 0x000fe200078e02ff */
[----:B--2---:R-:W-:Y:S01]  /*1320*/  LEA R36, P2, R17, R61, 0x1 ;  /* 0x0000003d11247211 */ /* 0x004fe200078408ff */
[----:B------:R-:W-:Y:S01]  /*1330*/  IMAD R29, R55, 0x2, R28 ;  /* 0x00000002371d7824 */ /* 0x000fe200078e021c */
[-C--:B------:R-:W-:Y:S01]  /*1340*/  LEA.HI.X.SX32 R39, R16, R63.reuse, 0x1, P1 ;  /* 0x0000003f10277211 */ /* 0x080fe200008f0eff */
[----:B------:R0:W-:Y:S01]  /*1350*/  STL.64 [R1+0x58], R40 ;  /* 0x0000582801007387 */ /* 0x0001e20000100a00 */
[----:B------:R-:W-:Y:S01]  /*1360*/  LEA.HI.X.SX32 R37, R17, R63, 0x1, P2 ;  /* 0x0000003f11257211 */ /* 0x000fe200010f0eff */
[----:B------:R-:W-:Y:S01]  /*1370*/  IMAD R30, R55, 0x2, R29 ;  /* 0x00000002371e7824 */ /* 0x000fe200078e021d */
[----:B------:R-:W-:Y:S01]  /*1380*/  LEA.HI.X.SX32 R239, R183, R25, 0x1, P6 ;  /* 0x00000019b7ef7211 */ /* 0x000fe200030f0eff */
[----:B------:R1:W-:Y:S01]  /*1390*/  STL.64 [R1+0x50], R38 ;  /* 0x0000502601007387 */ /* 0x0003e20000100a00 */
[----:B------:R-:W-:Y:S01]  /*13a0*/  IMAD R147, R3, 0x23, RZ ;  /* 0x0000002303937824 */ /* 0x000fe200078e02ff */
[-C--:B------:R-:W-:Y:S01]  /*13b0*/  IADD3 R222, P5, R199, R24.reuse, RZ ;  /* 0x00000018c7de7210 */ /* 0x080fe20007fbe0ff */
[----:B------:R-:W-:Y:S01]  /*13c0*/  IMAD R31, R55, 0x2, R30 ;  /* 0x00000002371f7824 */ /* 0x000fe200078e021e */
[----:B------:R2:W-:Y:S01]  /*13d0*/  STL.64 [R1+0x48], R36 ;  /* 0x0000482401007387 */ /* 0x0005e20000100a00 */
[----:B------:R-:W-:Y:S01]  /*13e0*/  IMAD R203, R3, 0x4a, RZ ;  /* 0x0000004a03cb7824 */ /* 0x000fe200078e02ff */
[----:B------:R-:W-:Y:S01]  /*13f0*/  IADD3 R186, P6, R213, R24, RZ ;  /* 0x00000018d5ba7210 */ /* 0x000fe20007fde0ff */
[----:B------:R-:W-:Y:S01]  /*1400*/  IMAD R32, R55, 0x2, R31 ;  /* 0x0000000237207824 */ /* 0x000fe200078e021f */
[----:B0-----:R-:W-:Y:S01]  /*1410*/  LEA R40, P0, R18, R61, 0x1 ;  /* 0x0000003d12287211 */ /* 0x001fe200078008ff */
[----:B------:R-:W-:Y:S01]  /*1420*/  IMAD R209, R3, 0x4c, RZ ;  /* 0x0000004c03d17824 */ /* 0x000fe200078e02ff */
[----:B------:R-:W-:Y:S01]  /*1430*/  LEA.HI.X.SX32 R223, R137, R25, 0x1, P5 ;  /* 0x0000001989df7211 */ /* 0x000fe200028f0eff */
[----:B------:R-:W-:Y:S01]  /*1440*/  IMAD R143, R3, 0x9, RZ ;  /* 0x00000009038f7824 */ /* 0x000fe200078e02ff */
[----:B------:R-:W-:Y:S01]  /*1450*/  LEA R33, R55, R32, 0x1 ;  /* 0x0000002037217211 */ /* 0x000fe200078e08ff */
[----:B------:R-:W-:Y:S01]  /*1460*/  IMAD R131, R3, 0x13, RZ ;  /* 0x0000001303837824 */ /* 0x000fe200078e02ff */
[-C--:B-1----:R-:W-:Y:S01]  /*1470*/  LEA R38, P1, R19, R61.reuse, 0x1 ;  /* 0x0000003d13267211 */ /* 0x082fe200078208ff */
[----:B------:R-:W-:Y:S01]  /*1480*/  IMAD R127, R3, 0x27, RZ ;  /* 0x00000027037f7824 */ /* 0x000fe200078e02ff */
[----:B--2---:R-:W-:Y:S01]  /*1490*/  LEA R36, P2, R20, R61, 0x1 ;  /* 0x0000003d14247211 */ /* 0x004fe200078408ff */
[----:B------:R-:W-:Y:S01]  /*14a0*/  IMAD R34, R55, 0x2, R33 ;  /* 0x0000000237227824 */ /* 0x000fe200078e0221 */
[-C--:B------:R-:W-:Y:S01]  /*14b0*/  LEA.HI.X.SX32 R41, R18, R63.reuse, 0x1, P0 ;  /* 0x0000003f12297211 */ /* 0x080fe200000f0eff */
[----:B------:R-:W-:Y:S01]  /*14c0*/  IMAD R133, R3, 0x25, RZ ;  /* 0x0000002503857824 */ /* 0x000fe200078e02ff */
[-C--:B------:R-:W-:Y:S01]  /*14d0*/  LEA.HI.X.SX32 R39, R19, R63.reuse, 0x1, P1 ;  /* 0x0000003f13277211 */ /* 0x080fe200008f0eff */
[----:B------:R-:W-:Y:S01]  /*14e0*/  IMAD R35, R55, 0x2, R34 ;  /* 0x0000000237237824 */ /* 0x000fe200078e0222 */
[----:B------:R-:W-:Y:S01]  /*14f0*/  LEA.HI.X.SX32 R37, R20, R63, 0x1, P2 ;  /* 0x0000003f14257211 */ /* 0x000fe200010f0eff */
[----:B------:R-:W-:Y:S01]  /*1500*/  STL.64 [R1+0x40], R40 ;  /* 0x0000402801007387 */ /* 0x000fe20000100a00 */
[----:B------:R-:W-:Y:S01]  /*1510*/  LEA R18, P2, R23, R61, 0x1 ;  /* 0x0000003d17127211 */ /* 0x000fe200078408ff */
[----:B------:R-:W-:Y:S01]  /*1520*/  IMAD R119, R3, 0xa, RZ ;  /* 0x0000000a03777824 */ /* 0x000fe200078e02ff */
[----:B------:R-:W-:Y:S01]  /*1530*/  LEA R7, R55, R35, 0x1 ;  /* 0x0000002337077211 */ /* 0x000fe200078e08ff */
[----:B------:R0:W-:Y:S01]  /*1540*/  STL.64 [R1+0x38], R38 ;  /* 0x0000382601007387 */ /* 0x0001e20000100a00 */
[----:B------:R-:W-:Y:S01]  /*1550*/  LEA.HI.X.SX32 R19, R23, R63, 0x1, P2 ;  /* 0x0000003f17137211 */ /* 0x000fe200010f0eff */
[----:B------:R-:W-:Y:S01]  /*1560*/  IMAD R113, R3, 0x28, RZ ;  /* 0x0000002803717824 */ /* 0x000fe200078e02ff */
[----:B------:R-:W-:Y:S01]  /*1570*/  LEA R20, P2, R28, R61, 0x1 ;  /* 0x0000003d1c147211 */ /* 0x000fe200078408ff */
[----:B------:R-:W-:Y:S01]  /*1580*/  IMAD R2, R55, 0x2, R7 ;  /* 0x0000000237027824 */ /* 0x000fe200078e0207 */
[----:B------:R1:W-:Y:S01]  /*1590*/  STL.64 [R1+0x30], R36 ;  /* 0x0000302401007387 */ /* 0x0003e20000100a00 */
[----:B------:R-:W-:Y:S01]  /*15a0*/  IMAD R117, R3, 0x14, RZ ;  /* 0x0000001403757824 */ /* 0x000fe200078e02ff */
[-C--:B------:R-:W-:Y:S01]  /*15b0*/  IADD3 R216, P4, R209, R24.reuse, RZ ;  /* 0x00000018d1d87210 */ /* 0x080fe20007f9e0ff */
[----:B------:R-:W-:Y:S01]  /*15c0*/  IMAD R5, R55, 0x2, R2 ;  /* 0x0000000237057824 */ /* 0x000fe200078e0202 */
[-C--:B------:R-:W-:Y:S01]  /*15d0*/  LEA.HI.X.SX32 R187, R127, R25.reuse, 0x1, P6 ;  /* 0x000000197fbb7211 */ /* 0x080fe200030f0eff */
[----:B------:R-:W-:Y:S01]  /*15e0*/  IMAD R177, R3, 0x50, RZ ;  /* 0x0000005003b17824 */ /* 0x000fe200078e02ff */
[----:B------:R-:W-:Y:S01]  /*15f0*/  LEA.HI.X.SX32 R217, R129, R25, 0x1, P4 ;  /* 0x0000001981d97211 */ /* 0x000fe200020f0eff */
[----:B------:R-:W-:Y:S01]  /*1600*/  IMAD R6, R55, 0x2, R5 ;  /* 0x0000000237067824 */ /* 0x000fe200078e0205 */
[-C--:B0-----:R-:W-:Y:S01]  /*1610*/  LEA R38, P0, R21, R61.reuse, 0x1 ;  /* 0x0000003d15267211 */ /* 0x081fe200078008ff */
[----:B------:R-:W-:Y:S01]  /*1620*/  IMAD R123, R3, 0x5, RZ ;  /* 0x00000005037b7824 */ /* 0x000fe200078e02ff */
[-C--:B------:R-:W-:Y:S01]  /*1630*/  IADD3 R128, P6, R113, R24.reuse, RZ ;  /* 0x0000001871807210 */ /* 0x080fe20007fde0ff */
[----:B------:R-:W-:Y:S01]  /*1640*/  IMAD R8, R55, 0x2, R6 ;  /* 0x0000000237087824 */ /* 0x000fe200078e0206 */
[C---:B-1----:R-:W-:Y:S01]  /*1650*/  LEA R36, P1, R22.reuse, R61, 0x1 ;  /* 0x0000003d16247211 */ /* 0x042fe200078208ff */
[----:B------:R-:W-:Y:S01]  /*1660*/  IMAD R145, R3, 0x52, RZ ;  /* 0x0000005203917824 */ /* 0x000fe200078e02ff */
[-C--:B------:R-:W-:Y:S01]  /*1670*/  LEA.HI.X.SX32 R39, R21, R63.reuse, 0x1, P0 ;  /* 0x0000003f15277211 */ /* 0x080fe200000f0eff */
[----:B------:R-:W-:Y:S01]  /*1680*/  IMAD R9, R55, 0x2, R8 ;  /* 0x0000000237097824 */ /* 0x000fe200078e0208 */
[-C--:B------:R-:W-:Y:S01]  /*1690*/  LEA.HI.X.SX32 R37, R22, R63.reuse, 0x1, P1 ;  /* 0x0000003f16257211 */ /* 0x080fe200008f0eff */
[----:B------:R-:W-:Y:S01]  /*16a0*/  IMAD R108, R3, 0x2a, RZ ;  /* 0x0000002a036c7824 */ /* 0x000fe200078e02ff */
[----:B------:R-:W-:Y:S01]  /*16b0*/  LEA.HI.X.SX32 R21, R28, R63, 0x1, P2 ;  /* 0x0000003f1c157211 */ /* 0x000fe200010f0eff */
[----:B------:R0:W-:Y:S01]  /*16c0*/  STL.64 [R1+0x28], R38 ;  /* 0x0000282601007387 */ /* 0x0001e20000100a00 */
[----:B------:R-:W-:Y:S01]  /*16d0*/  LEA R14, R55, R9, 0x1 ;  /* 0x00000009370e7211 */ /* 0x000fe200078e08ff */
[----:B------:R-:W-:Y:S01]  /*16e0*/  IMAD R110, R3, 0x29, RZ ;  /* 0x00000029036e7824 */ /* 0x000fe200078e02ff */
[----:B------:R-:W-:Y:S01]  /*16f0*/  LEA R240, P2, R31, R61, 0x1 ;  /* 0x0000003d1ff07211 */ /* 0x000fe200078408ff */
[----:B------:R1:W-:Y:S01]  /*1700*/  STL.64 [R1+0x20], R36 ;  /* 0x0000202401007387 */ /* 0x0003e20000100a00 */
[----:B------:R-:W-:Y:S01]  /*1710*/  IADD3 R130, P4, R117, R24, RZ ;  /* 0x0000001875827210 */ /* 0x000fe20007f9e0ff */
[----:B------:R-:W-:Y:S01]  /*1720*/  IMAD R15, R55, 0x2, R14 ;  /* 0x00000002370f7824 */ /* 0x000fe200078e020e */
[----:B------:R-:W-:Y:S01]  /*1730*/  LEA.HI.X.SX32 R241, R31, R63, 0x1, P2 ;  /* 0x0000003f1ff17211 */ /* 0x000fe200010f0eff */
[----:B------:R2:W-:Y:S01]  /*1740*/  STL.64 [R1+0x18], R18 ;  /* 0x0000181201007387 */ /* 0x0005e20000100a00 */
[-C--:B------:R-:W-:Y:S01]  /*1750*/  LEA R228, P2, R34, R61.reuse, 0x1 ;  /* 0x0000003d22e47211 */ /* 0x080fe200078408ff */
[----:B------:R-:W-:Y:S01]  /*1760*/  IMAD R16, R55, 0x2, R15 ;  /* 0x0000000237107824 */ /* 0x000fe200078e020f */
[----:B0-----:R-:W-:Y:S01]  /*1770*/  LEA R38, P0, R26, R61, 0x1 ;  /* 0x0000003d1a267211 */ /* 0x001fe200078008ff */
[----:B------:R-:W-:Y:S01]  /*1780*/  IMAD R109, R3, 0x15, RZ ;  /* 0x00000015036d7824 */ /* 0x000fe200078e02ff */
[----:B------:R-:W-:Y:S01]  /*1790*/  LEA.HI.X.SX32 R229, R34, R63, 0x1, P2 ;  /* 0x0000003f22e57211 */ /* 0x000fe200010f0eff */
[----:B------:R-:W-:Y:S01]  /*17a0*/  IMAD R17, R55, 0x2, R16 ;  /* 0x0000000237117824 */ /* 0x000fe200078e0210 */
[----:B-1----:R-:W-:Y:S01]  /*17b0*/  LEA R36, P1, R27, R61, 0x1 ;  /* 0x0000003d1b247211 */ /* 0x002fe200078208ff */
[C---:B------:R-:W-:Y:S01]  /*17c0*/  IMAD R139, R3.reuse, 0x54, RZ ;  /* 0x00000054038b7824 */ /* 0x040fe200078e02ff */
[-C--:B------:R-:W-:Y:S01]  /*17d0*/  LEA.HI.X.SX32 R39, R26, R63.reuse, 0x1, P0 ;  /* 0x0000003f1a277211 */ /* 0x080fe200000f0eff */
[----:B------:R-:W-:Y:S01]  /*17e0*/  IMAD R103, R3, 0x16, RZ ;  /* 0x0000001603677824 */ /* 0x000fe200078e02ff */
[----:B------:R-:W-:Y:S01]  /*17f0*/  LEA.HI.X.SX32 R37, R27, R63, 0x1, P1 ;  /* 0x0000003f1b257211 */ /* 0x000fe200008f0eff */
[----:B--2---:R-:W-:Y:S01]  /*1800*/  IMAD R18, R55, 0x2, R17 ;  /* 0x0000000237127824 */ /* 0x004fe200078e0211 */
[-C--:B------:R-:W-:Y:S01]  /*1810*/  LEA R250, P0, R29, R61.reuse, 0x1 ;  /* 0x0000003d1dfa7211 */ /* 0x080fe200078008ff */
[----:B------:R-:W-:Y:S01]  /*1820*/  STL.64 [R1+0x10], R38 ;  /* 0x0000102601007387 */ /* 0x000fe20000100a00 */
[C---:B------:R-:W-:Y:S01]  /*1830*/  LEA R246, P1, R30.reuse, R61, 0x1 ;  /* 0x0000003d1ef67211 */ /* 0x040fe200078208ff */
[----:B------:R-:W-:Y:S01]  /*1840*/  IMAD R19, R55, 0x2, R18 ;  /* 0x0000000237137824 */ /* 0x000fe200078e0212 */
[-C--:B------:R-:W-:Y:S01]  /*1850*/  LEA.HI.X.SX32 R251, R29, R63.reuse, 0x1, P0 ;  /* 0x0000003f1dfb7211 */ /* 0x080fe200000f0eff */
[----:B------:R-:W-:Y:S01]  /*1860*/  STL.64 [R1+0x8], R36 ;  /* 0x0000082401007387 */ /* 0x000fe20000100a00 */
[----:B------:R-:W-:Y:S01]  /*1870*/  LEA.HI.X.SX32 R247, R30, R63, 0x1, P1 ;  /* 0x0000003f1ef77211 */ /* 0x000fe200008f0eff */
[----:B------:R-:W-:Y:S01]  /*1880*/  IMAD R100, R3, 0x2c, RZ ;  /* 0x0000002c03647824 */ /* 0x000fe200078e02ff */
[-C--:B------:R-:W-:Y:S01]  /*1890*/  LEA R236, P0, R32, R61.reuse, 0x1 ;  /* 0x0000003d20ec7211 */ /* 0x080fe200078008ff */
[----:B------:R0:W-:Y:S01]  /*18a0*/  STL.64 [R1], R20 ;  /* 0x0000001401007387 */ /* 0x0001e20000100a00 */
[-C--:B------:R-:W-:Y:S01]  /*18b0*/  LEA R232, P1, R33, R61.reuse, 0x1 ;  /* 0x0000003d21e87211 */ /* 0x080fe200078208ff */
[C---:B------:R-:W-:Y:S01]  /*18c0*/  IMAD R111, R3.reuse, 0x5e, RZ ;  /* 0x0000005e036f7824 */ /* 0x040fe200078e02ff */
[----:B------:R-:W-:Y:S01]  /*18d0*/  LEA R214, P2, R2, R61, 0x1 ;  /* 0x0000003d02d67211 */ /* 0x000fe200078408ff */
[----:B------:R-:W-:Y:S01]  /*18e0*/  STL.64 [R1+0x168], R238 ;  /* 0x000168ee01007387 */ /* 0x000fe20000100a00 */
[-C--:B------:R-:W-:Y:S01]  /*18f0*/  LEA.HI.X.SX32 R237, R32, R63.reuse, 0x1, P0 ;  /* 0x0000003f20ed7211 */ /* 0x080fe200000f0eff */
[----:B------:R-:W-:Y:S01]  /*1900*/  IMAD R135, R3, 0x56, RZ ;  /* 0x0000005603877824 */ /* 0x000fe200078e02ff */
[-C--:B------:R-:W-:Y:S01]  /*1910*/  LEA.HI.X.SX32 R233, R33, R63.reuse, 0x1, P1 ;  /* 0x0000003f21e97211 */ /* 0x080fe200008f0eff */
[C---:B------:R-:W-:Y:S01]  /*1920*/  IMAD R104, R3.reuse, 0xb, RZ ;  /* 0x0000000b03687824 */ /* 0x040fe200078e02ff */
[----:B------:R-:W-:Y:S01]  /*1930*/  LEA.HI.X.SX32 R215, R2, R63, 0x1, P2 ;  /* 0x0000003f02d77211 */ /* 0x000fe200010f0eff */
[----:B------:R-:W-:Y:S01]  /*1940*/  IMAD R125, R3, 0x58, RZ ;  /* 0x00000058037d7824 */ /* 0x000fe200078e02ff */
[----:B------:R-:W-:Y:S01]  /*1950*/  LEA R224, P0, R35, R61, 0x1 ;  /* 0x0000003d23e07211 */ /* 0x000fe200078008ff */
[----:B------:R-:W-:Y:S01]  /*1960*/  IMAD R95, R3, 0x2e, RZ ;  /* 0x0000002e035f7824 */ /* 0x000fe200078e02ff */
[----:B0-----:R-:W-:Y:S01]  /*1970*/  LEA R20, R55, R19, 0x1 ;  /* 0x0000001337147211 */ /* 0x001fe200078e08ff */
[----:B------:R-:W-:Y:S01]  /*1980*/  IMAD R106, R3, 0x2b, RZ ;  /* 0x0000002b036a7824 */ /* 0x000fe200078e02ff */
[----:B------:R-:W-:Y:S01]  /*1990*/  LEA R220, P1, R7, R61, 0x1 ;  /* 0x0000003d07dc7211 */ /* 0x000fe200078208ff */
[----:B------:R-:W-:Y:S01]  /*19a0*/  IMAD R105, R3, 0x62, RZ ;  /* 0x0000006203697824 */ /* 0x000fe200078e02ff */
[-C--:B------:R-:W-:Y:S01]  /*19b0*/  LEA.HI.X.SX32 R225, R35, R63.reuse, 0x1, P0 ;  /* 0x0000003f23e17211 */ /* 0x080fe200000f0eff */
[----:B------:R-:W-:Y:S01]  /*19c0*/  IMAD R21, R55, 0x2, R20 ;  /* 0x0000000237157824 */ /* 0x000fe200078e0214 */
[----:B------:R-:W-:Y:S01]  /*19d0*/  LEA.HI.X.SX32 R221, R7, R63, 0x1, P1 ;  /* 0x0000003f07dd7211 */ /* 0x000fe200008f0eff */
[----:B------:R-:W-:Y:S01]  /*19e0*/  IMAD R97, R3, 0x17, RZ ;  /* 0x0000001703617824 */ /* 0x000fe200078e02ff */
[-C--:B------:R-:W-:Y:S01]  /*19f0*/  LEA R210, P0, R5, R61.reuse, 0x1 ;  /* 0x0000003d05d27211 */ /* 0x080fe200078008ff */
[----:B------:R-:W-:Y:S01]  /*1a00*/  IMAD R22, R55, 0x2, R21 ;  /* 0x0000000237167824 */ /* 0x000fe200078e0215 */
[----:B------:R-:W-:Y:S01]  /*1a10*/  LEA R206, P1, R6, R61, 0x1 ;  /* 0x0000003d06ce7211 */ /* 0x000fe200078208ff */
[----:B------:R-:W-:Y:S01]  /*1a20*/  IMAD R114, R3, 0x5c, RZ ;  /* 0x0000005c03727824 */ /* 0x000fe200078e02ff */
[----:B------:R-:W-:Y:S01]  /*1a30*/  LEA.HI.X.SX32 R211, R5, R63, 0x1, P0 ;  /* 0x0000003f05d37211 */ /* 0x000fe200000f0eff */
[----:B------:R-:W-:Y:S01]  /*1a40*/  IMAD R23, R55, 0x2, R22 ;  /* 0x0000000237177824 */ /* 0x000fe200078e0216 */
        /* <DEDUP_REMOVED lines=8> */
[C---:B------:R-:W-:Y:S01]  /*1ad0*/  LEA R196, P1, R14.reuse, R61, 0x1 ;  /* 0x0000003d0ec47211 */ /* 0x040fe200078208ff */
[----:B------:R-:W-:Y:S01]  /*1ae0*/  IMAD R98, R3, 0x2d, RZ ;  /* 0x0000002d03627824 */ /* 0x000fe200078e02ff */
[-C--:B------:R-:W-:Y:S01]  /*1af0*/  LEA.HI.X.SX32 R201, R9, R63.reuse, 0x1, P0 ;  /* 0x0000003f09c97211 */ /* 0x080fe200000f0eff */
[----:B------:R-:W-:Y:S01]  /*1b00*/  IMAD R94, R3, 0x2f, RZ ;  /* 0x0000002f035e7824 */ /* 0x000fe200078e02ff */
[----:B------:R-:W-:Y:S01]  /*1b10*/  LEA R7, R55, R2, 0x1 ;  /* 0x0000000237077211 */ /* 0x000fe200078e08ff */
[C---:B------:R-:W-:Y:S01]  /*1b20*/  IMAD R87, R3.reuse, 0xc, RZ ;  /* 0x0000000c03577824 */ /* 0x040fe200078e02ff */
[----:B------:R-:W-:Y:S01]  /*1b30*/  LEA.HI.X.SX32 R197, R14, R63, 0x1, P1 ;  /* 0x0000003f0ec57211 */ /* 0x000fe200008f0eff */
[----:B------:R-:W-:Y:S01]  /*1b40*/  IMAD R86, R3, 0x18, RZ ;  /* 0x0000001803567824 */ /* 0x000fe200078e02ff */
[-C--:B------:R-:W-:Y:S01]  /*1b50*/  LEA R192, P2, R15, R61.reuse, 0x1 ;  /* 0x0000003d0fc07211 */ /* 0x080fe200078408ff */
[----:B------:R-:W-:Y:S01]  /*1b60*/  IMAD R5, R55, 0x2, R7 ;  /* 0x0000000237057824 */ /* 0x000fe200078e0207 */
[C---:B------:R-:W-:Y:S01]  /*1b70*/  LEA R188, P0, R16.reuse, R61, 0x1 ;  /* 0x0000003d10bc7211 */ /* 0x040fe200078008ff */
[----:B------:R-:W-:Y:S01]  /*1b80*/  IMAD R92, R3, 0x3, RZ ;  /* 0x00000003035c7824 */ /* 0x000fe200078e02ff */
[----:B------:R-:W-:Y:S01]  /*1b90*/  LEA.HI.X.SX32 R193, R15, R63, 0x1, P2 ;  /* 0x0000003f0fc17211 */ /* 0x000fe200010f0eff */
[----:B------:R-:W-:Y:S01]  /*1ba0*/  IMAD R6, R55, 0x2, R5 ;  /* 0x0000000237067824 */ /* 0x000fe200078e0205 */
[----:B------:R-:W-:Y:S01]  /*1bb0*/  LEA R184, P1, R17, R61, 0x1 ;  /* 0x0000003d11b87211 */ /* 0x000fe200078208ff */
[----:B------:R-:W-:Y:S01]  /*1bc0*/  IMAD R101, R3, 0x64, RZ ;  /* 0x0000006403657824 */ /* 0x000fe200078e02ff */
[----:B------:R-:W-:Y:S01]  /*1bd0*/  LEA.HI.X.SX32 R189, R16, R63, 0x1, P0 ;  /* 0x0000003f10bd7211 */ /* 0x000fe200000f0eff */
[----:B------:R-:W-:Y:S01]  /*1be0*/  IMAD R8, R55, 0x2, R6 ;  /* 0x0000000237087824 */ /* 0x000fe200078e0206 */
[CC--:B------:R-:W-:Y:S01]  /*1bf0*/  LEA R174, P2, R18.reuse, R61.reuse, 0x1 ;  /* 0x0000003d12ae7211 */ /* 0x0c0fe200078408ff */
[----:B------:R-:W-:Y:S01]  /*1c00*/  IMAD R99, R3, 0x66, RZ ;  /* 0x0000006603637824 */ /* 0x000fe200078e02ff */
[----:B------:R-:W-:Y:S01]  /*1c10*/  LEA R172, P0, R19, R61, 0x1 ;  /* 0x0000003d13ac7211 */ /* 0x000fe200078008ff */
[----:B------:R-:W-:Y:S01]  /*1c20*/  IMAD R9, R55, 0x2, R8 ;  /* 0x0000000237097824 */ /* 0x000fe200078e0208 */
[-C--:B------:R-:W-:Y:S01]  /*1c30*/  LEA.HI.X.SX32 R185, R17, R63.reuse, 0x1, P1 ;  /* 0x0000003f11b97211 */ /* 0x080fe200008f0eff */
[----:B------:R-:W-:Y:S01]  /*1c40*/  IMAD R83, R3, 0x30, RZ ;  /* 0x0000003003537824 */ /* 0x000fe200078e02ff */
[-C--:B------:R-:W-:Y:S01]  /*1c50*/  LEA.HI.X.SX32 R175, R18, R63.reuse, 0x1, P2 ;  /* 0x0000003f12af7211 */ /* 0x080fe200010f0eff */
[----:B------:R-:W-:Y:S01]  /*1c60*/  IMAD R14, R55, 0x2, R9 ;  /* 0x00000002370e7824 */ /* 0x000fe200078e0209 */
[----:B------:R-:W-:Y:S01]  /*1c70*/  LEA.HI.X.SX32 R173, R19, R63, 0x1, P0 ;  /* 0x0000003f13ad7211 */ /* 0x000fe200000f0eff */
[----:B------:R-:W-:Y:S01]  /*1c80*/  IMAD R107, R3, 0x60, RZ ;  /* 0x00000060036b7824 */ /* 0x000fe200078e02ff */
[-C--:B------:R-:W-:Y:S01]  /*1c90*/  LEA R168, P2, R21, R61.reuse, 0x1 ;  /* 0x0000003d15a87211 */ /* 0x080fe200078408ff */
[----:B------:R-:W-:Y:S01]  /*1ca0*/  IMAD R78, R3, 0x32, RZ ;  /* 0x00000032034e7824 */ /* 0x000fe200078e02ff */
[----:B------:R-:W-:Y:S01]  /*1cb0*/  LEA R15, R55, R14, 0x1 ;  /* 0x0000000e370f7211 */ /* 0x000fe200078e08ff */
[C---:B------:R-:W-:Y:S01]  /*1cc0*/  IMAD R81, R3.reuse, 0x31, RZ ;  /* 0x0000003103517824 */ /* 0x040fe200078e02ff */
[C---:B------:R-:W-:Y:S01]  /*1cd0*/  LEA R166, P0, R22.reuse, R61, 0x1 ;  /* 0x0000003d16a67211 */ /* 0x040fe200078008ff */
[----:B------:R-:W-:Y:S01]  /*1ce0*/  IMAD R80, R3, 0x19, RZ ;  /* 0x0000001903507824 */ /* 0x000fe200078e02ff */
[-C--:B------:R-:W-:Y:S01]  /*1cf0*/  LEA.HI.X.SX32 R169, R21, R63.reuse, 0x1, P2 ;  /* 0x0000003f15a97211 */ /* 0x080fe200010f0eff */
[----:B------:R-:W-:Y:S01]  /*1d00*/  IMAD R16, R55, 0x2, R15 ;  /* 0x0000000237107824 */ /* 0x000fe200078e020f */
[----:B------:R-:W-:Y:S01]  /*1d10*/  LEA.HI.X.SX32 R167, R22, R63, 0x1, P0 ;  /* 0x0000003f16a77211 */ /* 0x000fe200000f0eff */
[----:B------:R-:W-:Y:S01]  /*1d20*/  IMAD R88, R3, 0x6a, RZ ;  /* 0x0000006a03587824 */ /* 0x000fe200078e02ff */
[-C--:B------:R-:W-:Y:S01]  /*1d30*/  LEA R162, P2, R26, R61.reuse, 0x1 ;  /* 0x0000003d1aa27211 */ /* 0x080fe200078408ff */
[----:B------:R-:W-:Y:S01]  /*1d40*/  IMAD R17, R55, 0x2, R16 ;  /* 0x0000000237117824 */ /* 0x000fe200078e0210 */
[-C--:B------:R-:W-:Y:S01]  /*1d50*/  LEA R160, P0, R2, R61.reuse, 0x1 ;  /* 0x0000003d02a07211 */ /* 0x080fe200078008ff */
[----:B------:R-:W-:Y:S01]  /*1d60*/  IMAD R64, R3, 0x34, RZ ;  /* 0x0000003403407824 */ /* 0x000fe200078e02ff */
[----:B------:R-:W-:Y:S01]  /*1d70*/  LEA R170, P1, R20, R61, 0x1 ;  /* 0x0000003d14aa7211 */ /* 0x000fe200078208ff */
[----:B------:R-:W-:Y:S01]  /*1d80*/  IMAD R18, R55, 0x2, R17 ;  /* 0x0000000237127824 */ /* 0x000fe200078e0211 */
[-C--:B------:R-:W-:Y:S01]  /*1d90*/  LEA.HI.X.SX32 R163, R26, R63.reuse, 0x1, P2 ;  /* 0x0000003f1aa37211 */ /* 0x080fe200010f0eff */
[----:B------:R-:W-:Y:S01]  /*1da0*/  IMAD R82, R3, 0x6e, RZ ;  /* 0x0000006e03527824 */ /* 0x000fe200078e02ff */
[----:B------:R-:W-:Y:S01]  /*1db0*/  LEA.HI.X.SX32 R161, R2, R63, 0x1, P0 ;  /* 0x0000003f02a17211 */ /* 0x000fe200000f0eff */
[----:B------:R-:W-:Y:S01]  /*1dc0*/  IMAD R19, R55, 0x2, R18 ;  /* 0x0000000237137824 */ /* 0x000fe200078e0212 */
[----:B------:R-:W-:Y:S01]  /*1dd0*/  LEA R156, P2, R5, R61, 0x1 ;  /* 0x0000003d059c7211 */ /* 0x000fe200078408ff */
[----:B------:R-:W-:Y:S01]  /*1de0*/  IMAD R72, R3, 0x1a, RZ ;  /* 0x0000001a03487824 */ /* 0x000fe200078e02ff */
[----:B------:R-:W-:Y:S01]  /*1df0*/  LEA.HI.X.SX32 R171, R20, R63, 0x1, P1 ;  /* 0x0000003f14ab7211 */ /* 0x000fe200008f0eff */
[----:B------:R-:W-:Y:S01]  /*1e00*/  IMAD R2, R55, 0x2, R19 ;  /* 0x0000000237027824 */ /* 0x000fe200078e0213 */
[----:B------:R-:W-:Y:S01]  /*1e10*/  LEA R164, P1, R23, R61, 0x1 ;  /* 0x0000003d17a47211 */ /* 0x000fe200078208ff */
[----:B------:R-:W-:Y:S01]  /*1e20*/  IMAD R73, R3, 0xd, RZ ;  /* 0x0000000d03497824 */ /* 0x000fe200078e02ff */
[----:B------:R-:W-:Y:S01]  /*1e30*/  LEA.HI.X.SX32 R157, R5, R63, 0x1, P2 ;  /* 0x0000003f059d7211 */ /* 0x000fe200010f0eff */
[C---:B------:R-:W-:Y:S01]  /*1e40*/  IMAD R90, R3.reuse, 0x68, RZ ;  /* 0x00000068035a7824 */ /* 0x040fe200078e02ff */
[C---:B------:R-:W-:Y:S01]  /*1e50*/  LEA R154, P0, R6.reuse, R61, 0x1 ;  /* 0x0000003d069a7211 */ /* 0x040fe200078008ff */
[----:B------:R-:W-:Y:S01]  /*1e60*/  IMAD R21, R3, 0x36, RZ ;  /* 0x0000003603157824 */ /* 0x000fe200078e02ff */
[----:B------:R-:W-:Y:S01]  /*1e70*/  LEA R5, R55, R2, 0x1 ;  /* 0x0000000237057211 */ /* 0x000fe200078e08ff */
[----:B------:R-:W-:Y:S01]  /*1e80*/  IMAD R75, R3, 0x33, RZ ;  /* 0x00000033034b7824 */ /* 0x000fe200078e02ff */
[----:B------:R-:W-:Y:S01]  /*1e90*/  LEA.HI.X.SX32 R165, R23, R63, 0x1, P1 ;  /* 0x0000003f17a57211 */ /* 0x000fe200008f0eff */
[----:B------:R-:W-:Y:S01]  /*1ea0*/  IMAD R84, R3, 0x6c, RZ ;  /* 0x0000006c03547824 */ /* 0x000fe200078e02ff */
[----:B------:R-:W-:Y:S01]  /*1eb0*/  LEA R158, P1, R7, R61, 0x1 ;  /* 0x0000003d079e7211 */ /* 0x000fe200078208ff */
[----:B------:R-:W-:Y:S01]  /*1ec0*/  IMAD R23, R3, 0x1b, RZ ;  /* 0x0000001b03177824 */ /* 0x000fe200078e02ff */
[-C--:B------:R-:W-:Y:S01]  /*1ed0*/  LEA.HI.X.SX32 R155, R6, R63.reuse, 0x1, P0 ;  /* 0x0000003f069b7211 */ /* 0x080fe200000f0eff */
[----:B------:R-:W-:Y:S01]  /*1ee0*/  IMAD R6, R55, 0x2, R5 ;  /* 0x0000000237067824 */ /* 0x000fe200078e0205 */
[----:B------:R-:W-:Y:S01]  /*1ef0*/  LEA.HI.X.SX32 R159, R7, R63, 0x1, P1 ;  /* 0x0000003f079f7211 */ /* 0x000fe200008f0eff */
[----:B------:R-:W-:Y:S01]  /*1f00*/  IMAD R62, R3, 0x35, RZ ;  /* 0x00000035033e7824 */ /* 0x000fe200078e02ff */
[CC--:B------:R-:W-:Y:S01]  /*1f10*/  LEA R152, P1, R8.reuse, R61.reuse, 0x1 ;  /* 0x0000003d08987211 */ /* 0x0c0fe200078208ff */
[----:B------:R-:W-:Y:S01]  /*1f20*/  IMAD R7, R55, 0x2, R6 ;  /* 0x0000000237077824 */ /* 0x000fe200078e0206 */
        /* <DEDUP_REMOVED lines=16> */
[-C--:B------:R-:W-:Y:S01]  /*2030*/  LEA R28, P2, R16, R61.reuse, 0x1 ;  /* 0x0000003d101c7211 */ /* 0x080fe200078408ff */
[C---:B------:R-:W-:Y:S01]  /*2040*/  IMAD R22, R3.reuse, 0x1e, RZ ;  /* 0x0000001e03167824 */ /* 0x040fe200078e02ff */
[----:B------:R-:W-:Y:S01]  /*2050*/  LEA R32, P1, R18, R61, 0x1 ;  /* 0x0000003d12207211 */ /* 0x000fe200078208ff */
[----:B------:R-:W-:Y:S01]  /*2060*/  IMAD R77, R3, 0x3c, RZ ;  /* 0x0000003c034d7824 */ /* 0x000fe200078e02ff */
[----:B------:R-:W-:Y:S01]  /*2070*/  LEA.HI.X.SX32 R31, R17, R63, 0x1, P0 ;  /* 0x0000003f111f7211 */ /* 0x000fe200000f0eff */
[C---:B------:R-:W-:Y:S01]  /*2080*/  IMAD R17, R3.reuse, 0x78, RZ ;  /* 0x0000007803117824 */ /* 0x040fe200078e02ff */
[----:B------:R-:W-:Y:S01]  /*2090*/  LEA R36, P0, R2, R61, 0x1 ;  /* 0x0000003d02247211 */ /* 0x000fe200078008ff */
[----:B------:R-:W-:Y:S01]  /*20a0*/  IMAD R79, R3, 0x3b, RZ ;  /* 0x0000003b034f7824 */ /* 0x000fe200078e02ff */
[----:B------:R-:W-:Y:S01]  /*20b0*/  LEA R15, R55, R14, 0x1 ;  /* 0x0000000e370f7211 */ /* 0x000fe200078e08ff */
[C---:B------:R-:W-:Y:S01]  /*20c0*/  IMAD R85, R3.reuse, 0xf, RZ ;  /* 0x0000000f03557824 */ /* 0x040fe200078e02ff */
[-C--:B------:R-:W-:Y:S01]  /*20d0*/  LEA.HI.X.SX32 R29, R16, R63.reuse, 0x1, P2 ;  /* 0x0000003f101d7211 */ /* 0x080fe200010f0eff */
[C---:B------:R-:W-:Y:S01]  /*20e0*/  IMAD R16, R3.reuse, 0x7, RZ ;  /* 0x0000000703107824 */ /* 0x040fe200078e02ff */
[----:B------:R-:W-:Y:S01]  /*20f0*/  LEA.HI.X.SX32 R33, R18, R63, 0x1, P1 ;  /* 0x0000003f12217211 */ /* 0x000fe200008f0eff */
[----:B------:R-:W-:Y:S01]  /*2100*/  IMAD R18, R3, 0x7c, RZ ;  /* 0x0000007c03127824 */ /* 0x000fe200078e02ff */
[-C--:B------:R-:W-:Y:S01]  /*2110*/  LEA R34, P2, R19, R61.reuse, 0x1 ;  /* 0x0000003d13227211 */ /* 0x080fe200078408ff */
[----:B------:R-:W-:Y:S01]  /*2120*/  IMAD R91, R3, 0x3d, RZ ;  /* 0x0000003d035b7824 */ /* 0x000fe200078e02ff */
[----:B------:R-:W-:Y:S01]  /*2130*/  LEA R38, P1, R5, R61, 0x1 ;  /* 0x0000003d05267211 */ /* 0x000fe200078208ff */
[----:B------:R-:W-:Y:S01]  /*2140*/  IMAD R93, R3, 0x1f, RZ ;  /* 0x0000001f035d7824 */ /* 0x000fe200078e02ff */
[-C--:B------:R-:W-:Y:S01]  /*2150*/  LEA.HI.X.SX32 R37, R2, R63.reuse, 0x1, P0 ;  /* 0x0000003f02257211 */ /* 0x080fe200000f0eff */
[----:B------:R-:W-:Y:S01]  /*2160*/  IMAD R2, R55, 0x2, R15 ;  /* 0x0000000237027824 */ /* 0x000fe200078e020f */
[-C--:B------:R-:W-:Y:S01]  /*2170*/  LEA.HI.X.SX32 R35, R19, R63.reuse, 0x1, P2 ;  /* 0x0000003f13237211 */ /* 0x080fe200010f0eff */
[----:B------:R-:W-:Y:S01]  /*2180*/  IMAD R19, R3, 0x37, RZ ;  /* 0x0000003703137824 */ /* 0x000fe200078e02ff */
[----:B------:R-:W-:Y:S01]  /*2190*/  LEA.HI.X.SX32 R39, R5, R63, 0x1, P1 ;  /* 0x0000003f05277211 */ /* 0x000fe200008f0eff */
[----:B------:R-:W-:Y:S01]  /*21a0*/  IMAD R5, R55, 0x2, R2 ;  /* 0x0000000237057824 */ /* 0x000fe200078e0202 */
[-C--:B------:R-:W-:Y:S01]  /*21b0*/  LEA R40, P2, R6, R61.reuse, 0x1 ;  /* 0x0000003d06287211 */ /* 0x080fe200078408ff */
[C---:B------:R-:W-:Y:S01]  /*21c0*/  IMAD.SHL.U32 R70, R3.reuse, 0x4, RZ ;  /* 0x0000000403467824 */ /* 0x040fe200078e00ff */
[-C--:B------:R-:W-:Y:S01]  /*21d0*/  LEA R44, P1, R8, R61.reuse, 0x1 ;  /* 0x0000003d082c7211 */ /* 0x080fe200078208ff */
[----:B------:R-:W-:Y:S01]  /*21e0*/  IMAD.SHL.U32 R69, R3, 0x8, RZ ;  /* 0x0000000803457824 */ /* 0x000fe200078e00ff */
[----:B------:R-:W-:Y:S01]  /*21f0*/  LEA R42, P0, R7, R61, 0x1 ;  /* 0x0000003d072a7211 */ /* 0x000fe200078008ff */
[----:B------:R-:W-:Y:S01]  /*2200*/  IMAD.SHL.U32 R68, R3, 0x10, RZ ;  /* 0x0000001003447824 */ /* 0x000fe200078e00ff */
[-C--:B------:R-:W-:Y:S01]  /*2210*/  LEA.HI.X.SX32 R41, R6, R63.reuse, 0x1, P2 ;  /* 0x0000003f06297211 */ /* 0x080fe200010f0eff */
[----:B------:R-:W-:Y:S01]  /*2220*/  IMAD R6, R55, 0x2, R5 ;  /* 0x0000000237067824 */ /* 0x000fe200078e0205 */
[----:B------:R-:W-:Y:S01]  /*2230*/  LEA.HI.X.SX32 R45, R8, R63, 0x1, P1 ;  /* 0x0000003f082d7211 */ /* 0x000fe200008f0eff */
[----:B------:R-:W-:Y:S01]  /*2240*/  IMAD R8, R3, 0x3a, RZ ;  /* 0x0000003a03087824 */ /* 0x000fe200078e02ff */
[-C--:B------:R-:W-:Y:S01]  /*2250*/  LEA R50, P1, R15, R61.reuse, 0x1 ;  /* 0x0000003d0f327211 */ /* 0x080fe200078208ff */
[----:B------:R-:W-:Y:S01]  /*2260*/  IMAD.SHL.U32 R67, R3, 0x20, RZ ;  /* 0x0000002003437824 */ /* 0x000fe200078e00ff */
[----:B------:R-:W-:Y:S01]  /*2270*/  LEA R46, P2, R9, R61, 0x1 ;  /* 0x0000003d092e7211 */ /* 0x000fe200078408ff */
[----:B------:R-:W-:Y:S01]  /*2280*/  IMAD R66, R3, 0x3f, RZ ;  /* 0x0000003f03427824 */ /* 0x000fe200078e02ff */
[----:B------:R-:W-:Y:S01]  /*2290*/  LEA.HI.X.SX32 R43, R7, R63, 0x1, P0 ;  /* 0x0000003f072b7211 */ /* 0x000fe200000f0eff */
[----:B------:R-:W-:Y:S01]  /*22a0*/  IMAD R7, R55, 0x2, R6 ;  /* 0x0000000237077824 */ /* 0x000fe200078e0206 */
[----:B------:R-:W-:-:S02]  /*22b0*/  LEA R48, P0, R14, R61, 0x1 ;  /* 0x0000003d0e307211 */ /* 0x000fc400078008ff */
[-C--:B------:R-:W-:Y:S01]  /*22c0*/  LEA.HI.X.SX32 R51, R15, R63.reuse, 0x1, P1 ;  /* 0x0000003f0f337211 */ /* 0x080fe200008f0eff */
[----:B------:R-:W-:Y:S01]  /*22d0*/  IMAD R15, R3, 0x7a, RZ ;  /* 0x0000007a030f7824 */ /* 0x000fe200078e02ff */
[----:B------:R-:W-:Y:S01]  /*22e0*/  LEA.HI.X.SX32 R47, R9, R63, 0x1, P2 ;  /* 0x0000003f092f7211 */ /* 0x000fe200010f0eff */
[C---:B------:R-:W-:Y:S01]  /*22f0*/  IMAD R9, R3.reuse, 0x1c, RZ ;  /* 0x0000001c03097824 */ /* 0x040fe200078e02ff */
[-C--:B------:R-:W-:Y:S02]  /*2300*/  LEA R56, P1, R6, R61.reuse, 0x1 ;  /* 0x0000003d06387211 */ /* 0x080fe400078208ff */
[----:B------:R-:W-:Y:S02]  /*2310*/  LEA R52, P2, R2, R61, 0x1 ;  /* 0x0000003d02347211 */ /* 0x000fe400078408ff */
[----:B------:R-:W-:Y:S01]  /*2320*/  LEA.HI.X.SX32 R49, R14, R63, 0x1, P0 ;  /* 0x0000003f0e317211 */ /* 0x000fe200000f0eff */
[----:B------:R-:W-:Y:S01]  /*2330*/  IMAD R14, R3, 0xe, RZ ;  /* 0x0000000e030e7824 */ /* 0x000fe200078e02ff */
[----:B------:R-:W-:-:S02]  /*2340*/  LEA R54, P0, R5, R61, 0x1 ;  /* 0x0000003d05367211 */ /* 0x000fc400078008ff */
[-C--:B------:R-:W-:Y:S01]  /*2350*/  LEA.HI.X.SX32 R57, R6, R63.reuse, 0x1, P1 ;  /* 0x0000003f06397211 */ /* 0x080fe200008f0eff */
[----:B------:R-:W-:Y:S01]  /*2360*/  IMAD R6, R3, 0x7e, RZ ;  /* 0x0000007e03067824 */ /* 0x000fe200078e02ff */
[----:B------:R-:W-:Y:S01]  /*2370*/  LEA.HI.X.SX32 R53, R2, R63, 0x1, P2 ;  /* 0x0000003f02357211 */ /* 0x000fe200010f0eff */
[----:B------:R-:W-:Y:S01]  /*2380*/  IMAD R2, R55, 0x2, R7 ;  /* 0x0000000237027824 */ /* 0x000fe200078e0207 */
[-C--:B------:R-:W-:Y:S02]  /*2390*/  IADD3 R230, P1, R191, R24.reuse, RZ ;  /* 0x00000018bfe67210 */ /* 0x080fe40007f3e0ff */
[----:B------:R-:W-:Y:S02]  /*23a0*/  LEA R58, P2, R7, R61, 0x1 ;  /* 0x0000003d073a7211 */ /* 0x000fe400078408ff */
[----:B------:R-:W-:Y:S02]  /*23b0*/  LEA.HI.X.SX32 R55, R5, R63, 0x1, P0 ;  /* 0x0000003f05377211 */ /* 0x000fe400000f0eff */
[----:B------:R-:W-:-:S02]  /*23c0*/  IADD3 R234, P0, R179, R24, RZ ;  /* 0x00000018b3ea7210 */ /* 0x000fc40007f1e0ff */
[----:B------:R-:W-:Y:S02]  /*23d0*/  LEA.HI.X.SX32 R231, R179, R25, 0x1, P1 ;  /* 0x00000019b3e77211 */ /* 0x000fe400008f0eff */
[-C--:B------:R-:W-:Y:S02]  /*23e0*/  IADD3 R180, P1, R137, R24.reuse, RZ ;  /* 0x0000001889b47210 */ /* 0x080fe40007f3e0ff */
[----:B------:R-:W-:Y:S02]  /*23f0*/  CS2R R136, SRZ ;  /* 0x0000000000887805 */ /* 0x000fe4000001ff00 */
[----:B------:R-:W-:Y:S02]  /*2400*/  LEA R60, P3, R2, R61, 0x1 ;  /* 0x0000003d023c7211 */ /* 0x000fe400078608ff */
[----:B------:R-:W-:Y:S01]  /*2410*/  LEA.HI.X.SX32 R59, R7, R63, 0x1, P2 ;  /* 0x0000003f073b7211 */ /* 0x000fe200010f0eff */
[----:B------:R-:W-:Y:S01]  /*2420*/  IMAD R7, R3, 0x38, RZ ;  /* 0x0000003803077824 */ /* 0x000fe200078e02ff */
[----:B------:R-:W-:-:S02]  /*2430*/  IADD3 R226, P2, R195, R24, RZ ;  /* 0x00000018c3e27210 */ /* 0x000fc40007f5e0ff */
[-C--:B------:R-:W-:Y:S02]  /*2440*/  LEA.HI.X.SX32 R235, R181, R25.reuse, 0x1, P0 ;  /* 0x00000019b5eb7211 */ /* 0x080fe400000f0eff */
[CC--:B------:R-:W-:Y:S02]  /*2450*/  IADD3 R182, P0, R141.reuse, R24.reuse, RZ ;  /* 0x000000188db67210 */ /* 0x0c0fe40007f1e0ff */
[----:B------:R-:W-:Y:S01]  /*2460*/  LEA.HI.X.SX32 R181, R141, R25, 0x1, P1 ;  /* 0x000000198db57211 */ /* 0x000fe200008f0eff */
[----:B------:R-:W-:Y:S01]  /*2470*/  STL.64 [R1+0x1e8], R234 ;  /* 0x0001e8ea01007387 */ /* 0x000fe20000100a00 */
[----:B------:R-:W-:Y:S01]  /*2480*/  LEA.HI.X.SX32 R61, R2, R63, 0x1, P3 ;  /* 0x0000003f023d7211 */ /* 0x000fe200018f0eff */
[----:B------:R-:W-:Y:S01]  /*2490*/  IMAD R63, R3, 0x76, RZ ;  /* 0x00000076033f7824 */ /* 0x000fe200078e02ff */
[-C--:B------:R-:W-:Y:S01]  /*24a0*/  IADD3 R142, P1, R129, R24.reuse, RZ ;  /* 0x00000018818e7210 */ /* 0x080fe20007f3e0ff */
[----:B------:R-:W-:Y:S01]  /*24b0*/  STL.64 [R1+0x160], R230 ;  /* 0x000160e601007387 */ /* 0x000fe20000100a00 */
[----:B------:R-:W-:Y:S01]  /*24c0*/  IADD3 R218, P3, R203, R24, RZ ;  /* 0x00000018cbda7210 */ /* 0x000fe20007f7e0ff */
[----:B------:R-:W-:Y:S01]  /*24d0*/  IMAD R2, R3, 0x3e, RZ ;  /* 0x0000003e03027824 */ /* 0x000fe200078e02ff */
[----:B------:R-:W-:-:S02]  /*24e0*/  LEA.HI.X.SX32 R227, R147, R25, 0x1, P2 ;  /* 0x0000001993e37211 */ /* 0x000fc400010f0eff */
[----:B------:R-:W-:Y:S02]  /*24f0*/  CS2R R140, SRZ ;  /* 0x00000000008c7805 */ /* 0x000fe4000001ff00 */
[-C--:B------:R-:W-:Y:S02]  /*2500*/  LEA.HI.X.SX32 R183, R143, R25.reuse, 0x1, P0 ;  /* 0x000000198fb77211 */ /* 0x080fe400000f0eff */
[-C--:B------:R-:W-:Y:S01]  /*2510*/  LEA.HI.X.SX32 R143, R131, R25.reuse, 0x1, P1 ;  /* 0x00000019838f7211 */ /* 0x080fe200008f0eff */
[----:B------:R-:W-:Y:S01]  /*2520*/  STL.64 [R1+0x158], R226 ;  /* 0x000158e201007387 */ /* 0x000fe20000100a00 */
[----:B------:R-:W-:Y:S02]  /*2530*/  LEA.HI.X.SX32 R219, R133, R25, 0x1, P3 ;  /* 0x0000001985db7211 */ /* 0x000fe400018f0eff */
[-C--:B------:R-:W-:Y:S01]  /*2540*/  IADD3 R132, P1, R119, R24.reuse, RZ ;  /* 0x0000001877847210 */ /* 0x080fe20007f3e0ff */
[----:B------:R-:W-:Y:S01]  /*2550*/  STL.64 [R1+0x228], R182 ;  /* 0x000228b601007387 */ /* 0x000fe20000100a00 */
[----:B------:R-:W-:-:S02]  /*2560*/  IADD3 R176, P2, R177, R24, RZ ;  /* 0x00000018b1b07210 */ /* 0x000fc40007f5e0ff */
[-C--:B------:R-:W-:Y:S01]  /*2570*/  IADD3 R144, P0, R145, R24.reuse, RZ ;  /* 0x0000001891907210 */ /* 0x080fe20007f1e0ff */
[----:B------:R-:W-:Y:S01]  /*2580*/  STL.64 [R1+0x1e0], R180 ;  /* 0x0001e0b401007387 */ /* 0x000fe20000100a00 */
[-C--:B------:R-:W-:Y:S02]  /*2590*/  LEA.HI.X.SX32 R133, R123, R25.reuse, 0x1, P1 ;  /* 0x000000197b857211 */ /* 0x080fe400008f0eff */
[-C--:B------:R-:W-:Y:S01]  /*25a0*/  LEA.HI.X.SX32 R129, R117, R25.reuse, 0x1, P6 ;  /* 0x0000001975817211 */ /* 0x080fe200030f0eff */
[----:B------:R-:W-:Y:S01]  /*25b0*/  STL.64 [R1+0x150], R222 ;  /* 0x000150de01007387 */ /* 0x000fe20000100a00 */
[-C--:B------:R-:W-:Y:S02]  /*25c0*/  LEA.HI.X.SX32 R131, R119, R25.reuse, 0x1, P4 ;  /* 0x0000001977837211 */ /* 0x080fe400020f0eff */
[----:B------:R-:W-:Y:S01]  /*25d0*/  IADD3 R126, P6, R108, R24, RZ ;  /* 0x000000186c7e7210 */ /* 0x000fe20007fde0ff */
[----:B------:R-:W-:Y:S01]  /*25e0*/  STL.64 [R1+0x148], R218 ;  /* 0x000148da01007387 */ /* 0x000fe20000100a00 */
[----:B------:R-:W-:-:S02]  /*25f0*/  LEA.HI.X.SX32 R177, R113, R25, 0x1, P2 ;  /* 0x0000001971b17211 */ /* 0x000fc400010f0eff */
[-C--:B------:R-:W-:Y:S01]  /*2600*/  LEA.HI.X.SX32 R145, R110, R25.reuse, 0x1, P0 ;  /* 0x000000196e917211 */ /* 0x080fe200000f0eff */
[----:B------:R0:W-:Y:S01]  /*2610*/  STL.64 [R1+0x1d8], R142 ;  /* 0x0001d88e01007387 */ /* 0x0001e20000100a00 */
[-C--:B------:R-:W-:Y:S02]  /*2620*/  LEA.HI.X.SX32 R127, R109, R25.reuse, 0x1, P6 ;  /* 0x000000196d7f7211 */ /* 0x080fe400030f0eff */
[-C--:B------:R-:W-:Y:S01]  /*2630*/  IADD3 R138, P5, R139, R24.reuse, RZ ;  /* 0x000000188b8a7210 */ /* 0x080fe20007fbe0ff */
[----:B------:R-:W-:Y:S01]  /*2640*/  STL.64 [R1+0x140], R216 ;  /* 0x000140d801007387 */ /* 0x000fe20000100a00 */
[-C--:B------:R-:W-:Y:S02]  /*2650*/  IADD3 R110, P6, R103, R24.reuse, RZ ;  /* 0x00000018676e7210 */ /* 0x080fe40007fde0ff */
[----:B------:R-:W-:Y:S01]  /*2660*/  LEA.HI.X.SX32 R139, R108, R25, 0x1, P5 ;  /* 0x000000196c8b7211 */ /* 0x000fe200028f0eff */
[----:B------:R-:W-:Y:S01]  /*2670*/  STL.64 [R1+0x138], R186 ;  /* 0x000138ba01007387 */ /* 0x000fe20000100a00 */
[----:B------:R-:W-:-:S02]  /*2680*/  IADD3 R118, P0, R111, R24, RZ ;  /* 0x000000186f767210 */ /* 0x000fc40007f1e0ff */
[-C--:B------:R-:W-:Y:S01]  /*2690*/  IADD3 R134, P3, R135, R24.reuse, RZ ;  /* 0x0000001887867210 */ /* 0x080fe20007f7e0ff */
[----:B------:R1:W-:Y:S01]  /*26a0*/  STL.64 [R1+0x248], R132 ;  /* 0x0002488401007387 */ /* 0x0003e20000100a00 */
[-C--:B------:R-:W-:Y:S02]  /*26b0*/  LEA.HI.X.SX32 R111, R104, R25.reuse, 0x1, P6 ;  /* 0x00000019686f7211 */ /* 0x080fe400030f0eff */
[----:B0-----:R-:W-:Y:S02]  /*26c0*/  CS2R R142, SRZ ;  /* 0x00000000008e7805 */ /* 0x001fe4000001ff00 */
[-C--:B------:R-:W-:Y:S01]  /*26d0*/  IADD3 R124, P1, R125, R24.reuse, RZ ;  /* 0x000000187d7c7210 */ /* 0x080fe20007f3e0ff */
[----:B------:R-:W-:Y:S01]  /*26e0*/  STL.64 [R1+0x220], R130 ;  /* 0x0002208201007387 */ /* 0x000fe20000100a00 */
[-C--:B------:R-:W-:Y:S02]  /*26f0*/  LEA.HI.X.SX32 R135, R106, R25.reuse, 0x1, P3 ;  /* 0x000000196a877211 */ /* 0x080fe400018f0eff */
[----:B------:R-:W-:Y:S01]  /*2700*/  LEA.HI.X.SX32 R125, R100, R25, 0x1, P1 ;  /* 0x00000019647d7211 */ /* 0x000fe200008f0eff */
[----:B------:R-:W-:Y:S01]  /*2710*/  STL.64 [R1+0x1d0], R128 ;  /* 0x0001d08001007387 */ /* 0x000fe20000100a00 */
[----:B------:R-:W-:-:S02]  /*2720*/  IADD3 R120, P2, R114, R24, RZ ;  /* 0x0000001872787210 */ /* 0x000fc40007f5e0ff */
[-C--:B------:R-:W-:Y:S01]  /*2730*/  IADD3 R122, P4, R121, R24.reuse, RZ ;  /* 0x00000018797a7210 */ /* 0x080fe20007f9e0ff */
[----:B------:R0:W-:Y:S01]  /*2740*/  STL.64 [R1+0x130], R176 ;  /* 0x000130b001007387 */ /* 0x0001e20000100a00 */
[-C--:B------:R-:W-:Y:S02]  /*2750*/  LEA.HI.X.SX32 R121, R95, R25.reuse, 0x1, P2 ;  /* 0x000000195f797211 */ /* 0x080fe400010f0eff */
[----:B-1----:R-:W-:Y:S02]  /*2760*/  CS2R R132, SRZ ;  /* 0x0000000000847805 */ /* 0x002fe4000001ff00 */
[-C--:B------:R-:W-:Y:S01]  /*2770*/  LEA.HI.X.SX32 R123, R98, R25.reuse, 0x1, P4 ;  /* 0x00000019627b7211 */ /* 0x080fe200020f0eff */
[----:B------:R-:W-:Y:S01]  /*2780*/  STL.64 [R1+0x128], R144 ;  /* 0x0001289001007387 */ /* 0x000fe20000100a00 */
[----:B------:R-:W-:Y:S02]  /*2790*/  LEA.HI.X.SX32 R119, R94, R25, 0x1, P0 ;  /* 0x000000195e777211 */ /* 0x000fe400000f0eff */
[-C--:B------:R-:W-:Y:S01]  /*27a0*/  IADD3 R98, P0, R86, R24.reuse, RZ ;  /* 0x0000001856627210 */ /* 0x080fe20007f1e0ff */
[----:B------:R1:W-:Y:S01]  /*27b0*/  STL.64 [R1+0x1c8], R126 ;  /* 0x0001c87e01007387 */ /* 0x0003e20000100a00 */
[----:B------:R-:W-:-:S02]  /*27c0*/  IADD3 R108, P1, R101, R24, RZ ;  /* 0x00000018656c7210 */ /* 0x000fc40007f3e0ff */
[-C--:B------:R-:W-:Y:S01]  /*27d0*/  IADD3 R106, P4, R99, R24.reuse, RZ ;  /* 0x00000018636a7210 */ /* 0x080fe20007f9e0ff */
[----:B------:R2:W-:Y:S01]  /*27e0*/  STL.64 [R1+0x120], R138 ;  /* 0x0001208a01007387 */ /* 0x0005e20000100a00 */
[-C--:B------:R-:W-:Y:S01]  /*27f0*/  LEA.HI.X.SX32 R99, R87, R25.reuse, 0x1, P0 ;  /* 0x0000001957637211 */ /* 0x080fe200000f0eff */
[----:B0-----:R-:W-:Y:S01]  /*2800*/  VIADD R176, R4, UR6 ;  /* 0x0000000604b07c36 */ /* 0x001fe20008000000 */
[-C--:B------:R-:W-:Y:S01]  /*2810*/  IADD3 R116, P3, R107, R24.reuse, RZ ;  /* 0x000000186b747210 */ /* 0x080fe20007f7e0ff */
[----:B------:R0:W-:Y:S01]  /*2820*/  STL.64 [R1+0x218], R110 ;  /* 0x0002186e01007387 */ /* 0x0001e20000100a00 */
[-C--:B------:R-:W-:Y:S02]  /*2830*/  LEA.HI.X.SX32 R109, R78, R25.reuse, 0x1, P1 ;  /* 0x000000194e6d7211 */ /* 0x080fe400008f0eff */
[----:B------:R-:W-:Y:S01]  /*2840*/  LEA.HI.X.SX32 R117, R83, R25, 0x1, P3 ;  /* 0x0000001953757211 */ /* 0x000fe200018f0eff */
[----:B------:R3:W-:Y:S01]  /*2850*/  STL.64 [R1+0x118], R134 ;  /* 0x0001188601007387 */ /* 0x0007e20000100a00 */
[----:B-1----:R-:W-:-:S02]  /*2860*/  IADD3 R126, P5, R100, R24, RZ ;  /* 0x00000018647e7210 */ /* 0x002fc40007fbe0ff */
[-C--:B------:R-:W-:Y:S02]  /*2870*/  IADD3 R100, P2, R87, R24.reuse, RZ ;  /* 0x0000001857647210 */ /* 0x080fe40007f5e0ff */
[----:B--2---:R-:W-:Y:S02]  /*2880*/  CS2R R138, SRZ ;  /* 0x00000000008a7805 */ /* 0x004fe4000001ff00 */
[-C--:B------:R-:W-:Y:S02]  /*2890*/  LEA.HI.X.SX32 R127, R103, R25.reuse, 0x1, P5 ;  /* 0x00000019677f7211 */ /* 0x080fe400028f0eff */
[-C--:B------:R-:W-:Y:S02]  /*28a0*/  IADD3 R104, P5, R95, R24.reuse, RZ ;  /* 0x000000185f687210 */ /* 0x080fe40007fbe0ff */
[----:B0-----:R-:W-:Y:S01]  /*28b0*/  IADD3 R110, P6, R105, R24, RZ ;  /* 0x00000018696e7210 */ /* 0x001fe20007fde0ff */
[----:B------:R0:W-:Y:S01]  /*28c0*/  STL.64 [R1+0x1c0], R126 ;  /* 0x0001c07e01007387 */ /* 0x0001e20000100a00 */
[----:B------:R-:W-:-:S02]  /*28d0*/  LEA.HI.X.SX32 R105, R97, R25, 0x1, P5 ;  /* 0x0000001961697211 */ /* 0x000fc400028f0eff */
[----:B---3--:R-:W-:Y:S02]  /*28e0*/  CS2R R134, SRZ ;  /* 0x0000000000867805 */ /* 0x008fe4000001ff00 */
[-C--:B------:R-:W-:Y:S01]  /*28f0*/  LEA.HI.X.SX32 R101, R89, R25.reuse, 0x1, P2 ;  /* 0x0000001959657211 */ /* 0x080fe200010f0eff */
[----:B------:R1:W-:Y:S01]  /*2900*/  STL.64 [R1+0x110], R124 ;  /* 0x0001107c01007387 */ /* 0x0003e20000100a00 */
[-C--:B------:R-:W-:Y:S02]  /*2910*/  LEA.HI.X.SX32 R111, R81, R25.reuse, 0x1, P6 ;  /* 0x00000019516f7211 */ /* 0x080fe400030f0eff */
[----:B------:R-:W-:Y:S01]  /*2920*/  LEA.HI.X.SX32 R107, R75, R25, 0x1, P4 ;  /* 0x000000194b6b7211 */ /* 0x000fe200020f0eff */
[----:B------:R2:W-:Y:S01]  /*2930*/  STL.64 [R1+0x1b8], R104 ;  /* 0x0001b86801007387 */ /* 0x0005e20000100a00 */
[----:B------:R-:W-:Y:S02]  /*2940*/  SHF.L.U32 R5, R3, 0x1, RZ ;  /* 0x0000000103057819 */ /* 0x000fe400000006ff */
[----:B------:R-:W-:Y:S01]  /*2950*/  SHF.R.U32.HI R177, RZ, 0x3, R102 ;  /* 0x00000003ffb17819 */ /* 0x000fe20000011666 */
[----:B------:R3:W-:Y:S01]  /*2960*/  STL.64 [R1+0x108], R122 ;  /* 0x0001087a01007387 */ /* 0x0007e20000100a00 */
[----:B0-----:R-:W-:-:S02]  /*2970*/  CS2R R126, SRZ ;  /* 0x00000000007e7805 */ /* 0x001fc4000001ff00 */
[----:B------:R-:W-:Y:S01]  /*2980*/  LOP3.LUT R177, R177, 0xc, RZ, 0xc0, !PT ;  /* 0x0000000cb1b17812 */ /* 0x000fe200078ec0ff */
[----:B------:R0:W-:Y:S01]  /*2990*/  STL.64 [R1+0x100], R120 ;  /* 0x0001007801007387 */ /* 0x0001e20000100a00 */
[----:B-1----:R-:W-:Y:S02]  /*29a0*/  CS2R R124, SRZ ;  /* 0x00000000007c7805 */ /* 0x002fe4000001ff00 */
[----:B--2---:R-:W-:Y:S01]  /*29b0*/  IADD3 R104, P5, R89, R24, RZ ;  /* 0x0000001859687210 */ /* 0x004fe20007fbe0ff */
[----:B------:R1:W-:Y:S03]  /*29c0*/  STL.64 [R1+0xf8], R118 ;  /* 0x0000f87601007387 */ /* 0x0003e60000100a00 */
[----:B------:R-:W-:Y:S02]  /*29d0*/  LEA.HI.X.SX32 R105, R92, R25, 0x1, P5 ;  /* 0x000000195c697211 */ /* 0x000fe400028f0eff */
[----:B---3--:R-:W-:-:S02]  /*29e0*/  CS2R R122, SRZ ;  /* 0x00000000007a7805 */ /* 0x008fc4000001ff00 */
[-C--:B------:R-:W-:Y:S02]  /*29f0*/  IADD3 R94, P5, R83, R24.reuse, RZ ;  /* 0x00000018535e7210 */ /* 0x080fe40007fbe0ff */
[----:B0-----:R-:W-:Y:S01]  /*2a00*/  CS2R R120, SRZ ;  /* 0x0000000000787805 */ /* 0x001fe2000001ff00 */
[----:B------:R0:W-:Y:S01]  /*2a10*/  STL.64 [R1+0x258], R104 ;  /* 0x0002586801007387 */ /* 0x0001e20000100a00 */
[-C--:B------:R-:W-:Y:S02]  /*2a20*/  LEA.HI.X.SX32 R95, R86, R25.reuse, 0x1, P5 ;  /* 0x00000019565f7211 */ /* 0x080fe400028f0eff */
[-C--:B------:R-:W-:Y:S01]  /*2a30*/  IADD3 R86, P4, R76, R24.reuse, RZ ;  /* 0x000000184c567210 */ /* 0x080fe20007f9e0ff */
[----:B------:R2:W-:Y:S01]  /*2a40*/  STL.64 [R1+0x240], R100 ;  /* 0x0002406401007387 */ /* 0x0005e20000100a00 */
[----:B-1----:R-:W-:Y:S02]  /*2a50*/  CS2R R118, SRZ ;  /* 0x0000000000767805 */ /* 0x002fe4000001ff00 */
[----:B------:R-:W-:Y:S01]  /*2a60*/  LEA.HI.X.SX32 R87, R7, R25, 0x1, P4 ;  /* 0x0000001907577211 */ /* 0x000fe200020f0eff */
[----:B------:R1:W-:Y:S04]  /*2a70*/  STL.64 [R1+0x210], R98 ;  /* 0x0002106201007387 */ /* 0x0003e80000100a00 */
[----:B------:R-:W-:Y:S01]  /*2a80*/  STL.64 [R1+0x1b0], R94 ;  /* 0x0001b05e01007387 */ /* 0x000fe20000100a00 */
[----:B0-----:R-:W-:-:S02]  /*2a90*/  IADD3 R104, P2, R90, R24, RZ ;  /* 0x000000185a687210 */ /* 0x001fc40007f5e0ff */
[-C--:B--2---:R-:W-:Y:S01]  /*2aa0*/  IADD3 R100, P0, R88, R24.reuse, RZ ;  /* 0x0000001858647210 */ /* 0x084fe20007f1e0ff */
[----:B------:R0:W-:Y:S01]  /*2ab0*/  STL.64 [R1+0xf0], R116 ;  /* 0x0000f07401007387 */ /* 0x0001e20000100a00 */
[-C--:B------:R-:W-:Y:S02]  /*2ac0*/  IADD3 R88, P6, R82, R24.reuse, RZ ;  /* 0x0000001852587210 */ /* 0x080fe40007fde0ff */
[-C--:B-1----:R-:W-:Y:S01]  /*2ad0*/  IADD3 R98, P5, R78, R24.reuse, RZ ;  /* 0x000000184e627210 */ /* 0x082fe20007fbe0ff */
[----:B------:R1:W-:Y:S01]  /*2ae0*/  STL.64 [R1+0xe8], R110 ;  /* 0x0000e86e01007387 */ /* 0x0003e20000100a00 */
[-C--:B------:R-:W-:Y:S02]  /*2af0*/  LEA.HI.X.SX32 R105, R64, R25.reuse, 0x1, P2 ;  /* 0x0000001940697211 */ /* 0x080fe400010f0eff */
[----:B------:R-:W-:Y:S02]  /*2b00*/  LEA.HI.X.SX32 R99, R80, R25, 0x1, P5 ;  /* 0x0000001950637211 */ /* 0x000fe400028f0eff */
[----:B------:R-:W-:-:S02]  /*2b10*/  IADD3 R80, P1, R64, R24, RZ ;  /* 0x0000001840507210 */ /* 0x000fc40007f3e0ff */
[CC--:B------:R-:W-:Y:S01]  /*2b20*/  IADD3 R82, P5, R72.reuse, R24.reuse, RZ ;  /* 0x0000001848527210 */ /* 0x0c0fe20007fbe0ff */
[----:B------:R2:W-:Y:S01]  /*2b30*/  STL.64 [R1+0x1a8], R98 ;  /* 0x0001a86201007387 */ /* 0x0005e20000100a00 */
[-C--:B------:R-:W-:Y:S02]  /*2b40*/  LEA.HI.X.SX32 R81, R72, R25.reuse, 0x1, P1 ;  /* 0x0000001948517211 */ /* 0x080fe400008f0eff */
[----:B0-----:R-:W-:Y:S02]  /*2b50*/  CS2R R116, SRZ ;  /* 0x0000000000747805 */ /* 0x001fe4000001ff00 */
[----:B------:R-:W-:Y:S01]  /*2b60*/  LEA.HI.X.SX32 R83, R73, R25, 0x1, P5 ;  /* 0x0000001949537211 */ /* 0x000fe200028f0eff */
[----:B------:R0:W-:Y:S01]  /*2b70*/  STL.64 [R1+0xe0], R108 ;  /* 0x0000e06c01007387 */ /* 0x0001e20000100a00 */
[----:B------:R-:W-:Y:S02]  /*2b80*/  IADD3 R94, P3, R84, R24, RZ ;  /* 0x00000018545e7210 */ /* 0x000fe40007f7e0ff */
[----:B-1----:R-:W-:-:S02]  /*2b90*/  CS2R R110, SRZ ;  /* 0x00000000006e7805 */ /* 0x002fc4000001ff00 */
[-C--:B------:R-:W-:Y:S01]  /*2ba0*/  LEA.HI.X.SX32 R101, R62, R25.reuse, 0x1, P0 ;  /* 0x000000193e657211 */ /* 0x080fe200000f0eff */
[----:B------:R1:W-:Y:S01]  /*2bb0*/  STL.64 [R1+0x208], R82 ;  /* 0x0002085201007387 */ /* 0x0003e20000100a00 */
[-C--:B------:R-:W-:Y:S02]  /*2bc0*/  LEA.HI.X.SX32 R95, R21, R25.reuse, 0x1, P3 ;  /* 0x00000019155f7211 */ /* 0x080fe400018f0eff */
[-C--:B------:R-:W-:Y:S01]  /*2bd0*/  LEA.HI.X.SX32 R89, R19, R25.reuse, 0x1, P6 ;  /* 0x0000001913597211 */ /* 0x080fe200030f0eff */
[----:B------:R-:W-:Y:S01]  /*2be0*/  STL.64 [R1+0xd8], R106 ;  /* 0x0000d86a01007387 */ /* 0x000fe20000100a00 */
[-C--:B--2---:R-:W-:Y:S02]  /*2bf0*/  IADD3 R98, P1, R21, R24.reuse, RZ ;  /* 0x0000001815627210 */ /* 0x084fe40007f3e0ff */
[-C--:B------:R-:W-:Y:S01]  /*2c00*/  IADD3 R62, P3, R9, R24.reuse, RZ ;  /* 0x00000018093e7210 */ /* 0x080fe20007f7e0ff */
[----:B------:R2:W-:Y:S01]  /*2c10*/  STL.64 [R1+0x1a0], R80 ;  /* 0x0001a05001007387 */ /* 0x0005e20000100a00 */
[----:B------:R-:W-:Y:S01]  /*2c20*/  LEA.HI.X.SX32 R99, R23, R25, 0x1, P1 ;  /* 0x0000001917637211 */ /* 0x000fe200008f0eff */
[----:B------:R-:W-:Y:S01]  /*2c30*/  IMAD.MOV.U32 R23, RZ, RZ, 0x3f800000 ;  /* 0x3f800000ff177424 */ /* 0x000fe200078e00ff */
[-C--:B------:R-:W-:Y:S01]  /*2c40*/  IADD3 R64, P1, R14, R24.reuse, RZ ;  /* 0x000000180e407210 */ /* 0x080fe20007f3e0ff */
[----:B------:R-:W-:Y:S01]  /*2c50*/  STL.64 [R1+0xd0], R104 ;  /* 0x0000d06801007387 */ /* 0x000fe20000100a00 */
[----:B------:R-:W-:-:S02]  /*2c60*/  IADD3 R72, P6, R7, R24, RZ ;  /* 0x0000001807487210 */ /* 0x000fc40007fde0ff */
[----:B0-----:R-:W-:Y:S02]  /*2c70*/  CS2R R108, SRZ ;  /* 0x00000000006c7805 */ /* 0x001fe4000001ff00 */
[-C--:B-1----:R-:W-:Y:S01]  /*2c80*/  IADD3 R82, P5, R74, R24.reuse, RZ ;  /* 0x000000184a527210 */ /* 0x082fe20007fbe0ff */
[----:B------:R-:W-:Y:S01]  /*2c90*/  STL.64 [R1+0xc8], R100 ;  /* 0x0000c86401007387 */ /* 0x000fe20000100a00 */
[-C--:B------:R-:W-:Y:S02]  /*2ca0*/  IADD3 R74, P0, R63, R24.reuse, RZ ;  /* 0x000000183f4a7210 */ /* 0x080fe40007f1e0ff */
[-C--:B------:R-:W-:Y:S01]  /*2cb0*/  LEA.HI.X.SX32 R63, R14, R25.reuse, 0x1, P3 ;  /* 0x000000190e3f7211 */ /* 0x080fe200018f0eff */
[----:B------:R-:W-:Y:S01]  /*2cc0*/  STL.64 [R1+0x198], R98 ;  /* 0x0001986201007387 */ /* 0x000fe20000100a00 */
[----:B--2---:R-:W-:Y:S02]  /*2cd0*/  IADD3 R80, P2, R65, R24, RZ ;  /* 0x0000001841507210 */ /* 0x004fe40007f5e0ff */
[-C--:B------:R-:W-:Y:S01]  /*2ce0*/  LEA.HI.X.SX32 R65, R16, R25.reuse, 0x1, P1 ;  /* 0x0000001910417211 */ /* 0x080fe200008f0eff */
[----:B------:R-:W-:Y:S01]  /*2cf0*/  STL.64 [R1+0xc0], R94 ;  /* 0x0000c05e01007387 */ /* 0x000fe20000100a00 */
[----:B------:R-:W-:-:S02]  /*2d00*/  LEA.HI.X.SX32 R73, R9, R25, 0x1, P6 ;  /* 0x0000001909497211 */ /* 0x000fc400030f0eff */
[-C--:B------:R-:W-:Y:S01]  /*2d10*/  IADD3 R16, P6, R8, R24.reuse, RZ ;  /* 0x0000001808107210 */ /* 0x080fe20007fde0ff */
[----:B------:R0:W-:Y:S01]  /*2d20*/  STL.64 [R1+0x238], R64 ;  /* 0x0002384001007387 */ /* 0x0001e20000100a00 */
[-C--:B------:R-:W-:Y:S02]  /*2d30*/  LEA.HI.X.SX32 R83, R20, R25.reuse, 0x1, P5 ;  /* 0x0000001914537211 */ /* 0x080fe400028f0eff */
[-C--:B------:R-:W-:Y:S01]  /*2d40*/  IADD3 R14, P4, R18, R24.reuse, RZ ;  /* 0x00000018120e7210 */ /* 0x080fe20007f9e0ff */
[----:B------:R-:W-:Y:S01]  /*2d50*/  STL.64 [R1+0xb8], R88 ;  /* 0x0000b85801007387 */ /* 0x000fe20000100a00 */
[-C--:B------:R-:W-:Y:S02]  /*2d60*/  LEA.HI.X.SX32 R81, R8, R25.reuse, 0x1, P2 ;  /* 0x0000001908517211 */ /* 0x080fe400010f0eff */
[----:B------:R-:W-:Y:S01]  /*2d70*/  LEA.HI.X.SX32 R75, R79, R25, 0x1, P0 ;  /* 0x000000194f4b7211 */ /* 0x000fe200000f0eff */
[----:B------:R1:W-:Y:S01]  /*2d80*/  STL.64 [R1+0x200], R62 ;  /* 0x0002003e01007387 */ /* 0x0003e20000100a00 */
[----:B------:R-:W-:-:S02]  /*2d90*/  IADD3 R8, P0, R5, R24, RZ ;  /* 0x0000001805087210 */ /* 0x000fc40007f1e0ff */
[----:B------:R-:W-:Y:S01]  /*2da0*/  LOP3.LUT R7, R0, 0x40, RZ, 0x3c, !PT ;  /* 0x0000004000077812 */ /* 0x000fe200078e3cff */
[----:B------:R2:W-:Y:S01]  /*2db0*/  STL.64 [R1+0x190], R72 ;  /* 0x0001904801007387 */ /* 0x0005e20000100a00 */
[-C--:B0-----:R-:W-:Y:S01]  /*2dc0*/  IADD3 R64, P1, R17, R24.reuse, RZ ;  /* 0x0000001811407210 */ /* 0x081fe20007f3e0ff */
[----:B------:R-:W-:Y:S01]  /*2dd0*/  IMAD.MOV.U32 R7, RZ, RZ, RZ ;  /* 0x000000ffff077224 */ /* 0x000fe200078e00ff */
[-C--:B------:R-:W-:Y:S01]  /*2de0*/  LEA.HI.X.SX32 R17, R71, R25.reuse, 0x1, P6 ;  /* 0x0000001947117211 */ /* 0x080fe200030f0eff */
[----:B------:R0:W-:Y:S01]  /*2df0*/  STL.64 [R1+0xb0], R86 ;  /* 0x0000b05601007387 */ /* 0x0001e20000100a00 */
[CC--:B------:R-:W-:Y:S02]  /*2e00*/  IADD3 R18, P6, R77.reuse, R24.reuse, RZ ;  /* 0x000000184d127210 */ /* 0x0c0fe40007fde0ff */
[----:B------:R-:W-:Y:S01]  /*2e10*/  LEA.HI.X.SX32 R65, R77, R25, 0x1, P1 ;  /* 0x000000194d417211 */ /* 0x000fe200008f0eff */
[----:B------:R3:W-:Y:S01]  /*2e20*/  STL.64 [R1+0xa8], R82 ;  /* 0x0000a85201007387 */ /* 0x0007e20000100a00 */
[----:B-1----:R-:W-:-:S02]  /*2e30*/  IADD3 R62, P3, R15, R24, RZ ;  /* 0x000000180f3e7210 */ /* 0x002fc40007f7e0ff */
[CC--:B------:R-:W-:Y:S01]  /*2e40*/  LEA.HI.X.SX32 R19, R22.reuse, R25.reuse, 0x1, P6 ;  /* 0x0000001916137211 */ /* 0x0c0fe200030f0eff */
[----:B------:R1:W-:Y:S01]  /*2e50*/  STL.64 [R1+0x188], R16 ;  /* 0x0001881001007387 */ /* 0x0003e20000100a00 */
[-C--:B--2---:R-:W-:Y:S02]  /*2e60*/  IADD3 R72, P5, R22, R24.reuse, RZ ;  /* 0x0000001816487210 */ /* 0x084fe40007fbe0ff */
[-C--:B------:R-:W-:Y:S01]  /*2e70*/  LEA.HI.X.SX32 R63, R91, R25.reuse, 0x1, P3 ;  /* 0x000000195b3f7211 */ /* 0x080fe200018f0eff */
[----:B------:R2:W-:Y:S01]  /*2e80*/  STL.64 [R1+0xa0], R80 ;  /* 0x0000a05001007387 */ /* 0x0005e20000100a00 */
[----:B------:R-:W-:Y:S02]  /*2e90*/  LEA.HI.X.SX32 R73, R85, R25, 0x1, P5 ;  /* 0x0000001955497211 */ /* 0x000fe400028f0eff */
[CC--:B0-----:R-:W-:Y:S01]  /*2ea0*/  LEA R86, P5, R3.reuse, R24.reuse, 0x2 ;  /* 0x0000001803567211 */ /* 0x0c1fe200078a10ff */
[----:B------:R0:W-:Y:S01]  /*2eb0*/  STL.64 [R1+0x98], R74 ;  /* 0x0000984a01007387 */ /* 0x0001e20000100a00 */
[----:B------:R-:W-:-:S02]  /*2ec0*/  LEA R84, P6, R3, R24, 0x3 ;  /* 0x0000001803547211 */ /* 0x000fc400078c18ff */
[----:B---3--:R-:W-:Y:S02]  /*2ed0*/  CS2R R82, SRZ ;  /* 0x0000000000527805 */ /* 0x008fe4000001ff00 */
[CC--:B------:R-:W-:Y:S01]  /*2ee0*/  LEA R78, P1, R3.reuse, R24.reuse, 0x4 ;  /* 0x00000018034e7211 */ /* 0x0c0fe200078220ff */
[----:B------:R3:W-:Y:S01]  /*2ef0*/  STL.64 [R1+0x1f8], R72 ;  /* 0x0001f84801007387 */ /* 0x0007e20000100a00 */
[----:B-1----:R-:W-:Y:S02]  /*2f00*/  IADD3 R16, P2, R2, R24, RZ ;  /* 0x0000001802107210 */ /* 0x002fe40007f5e0ff */
[-C--:B------:R-:W-:Y:S01]  /*2f10*/  LEA.HI.X.SX32 R9, R3, R25.reuse, 0x1, P0 ;  /* 0x0000001903097211 */ /* 0x080fe200000f0eff */
[----:B------:R-:W-:Y:S01]  /*2f20*/  STL.64 [R1+0x180], R18 ;  /* 0x0001801201007387 */ /* 0x000fe20000100a00 */
[----:B------:R-:W-:Y:S02]  /*2f30*/  LEA.HI.X.SX32 R17, R93, R25, 0x1, P2 ;  /* 0x000000195d117211 */ /* 0x000fe400010f0eff */
[----:B--2---:R-:W-:-:S02]  /*2f40*/  CS2R R80, SRZ ;  /* 0x0000000000507805 */ /* 0x004fc4000001ff00 */
[CC--:B------:R-:W-:Y:S01]  /*2f50*/  LEA R76, P3, R3.reuse, R24.reuse, 0x5 ;  /* 0x00000018034c7211 */ /* 0x0c0fe200078628ff */
[----:B------:R1:W-:Y:S01]  /*2f60*/  STL.64 [R1+0x90], R64 ;  /* 0x0000904001007387 */ /* 0x0003e20000100a00 */
[-C--:B------:R-:W-:Y:S02]  /*2f70*/  LEA.HI.X.SX32 R15, R2, R25.reuse, 0x1, P4 ;  /* 0x00000019020f7211 */ /* 0x080fe400020f0eff */
[-C--:B0-----:R-:W-:Y:S01]  /*2f80*/  LEA R74, P2, R3, R24.reuse, 0x6 ;  /* 0x00000018034a7211 */ /* 0x081fe200078430ff */
[----:B------:R0:W-:Y:S01]  /*2f90*/  STL.64 [R1+0x88], R62 ;  /* 0x0000883e01007387 */ /* 0x0001e20000100a00 */
[-C--:B------:R-:W-:Y:S02]  /*2fa0*/  LEA.HI.X.SX32 R87, R5, R25.reuse, 0x1, P5 ;  /* 0x0000001905577211 */ /* 0x080fe400028f0eff */
[----:B---3--:R-:W-:Y:S01]  /*2fb0*/  IADD3 R72, P4, R6, R24, RZ ;  /* 0x0000001806487210 */ /* 0x008fe20007f9e0ff */
[----:B------:R2:W-:Y:S01]  /*2fc0*/  STL.64 [R1+0x178], R16 ;  /* 0x0001781001007387 */ /* 0x0005e20000100a00 */
[----:B------:R-:W-:-:S02]  /*2fd0*/  LEA.HI.X.SX32 R85, R70, R25, 0x1, P6 ;  /* 0x0000001946557211 */ /* 0x000fc400030f0eff */
[-C--:B------:R-:W-:Y:S01]  /*2fe0*/  LEA.HI.X.SX32 R79, R69, R25.reuse, 0x1, P1 ;  /* 0x00000019454f7211 */ /* 0x080fe200008f0eff */
[----:B------:R-:W-:Y:S01]  /*2ff0*/  STL.64 [R1+0x268], R8 ;  /* 0x0002680801007387 */ /* 0x000fe20000100a00 */
[-C--:B------:R-:W-:Y:S01]  /*3000*/  LEA.HI.X.SX32 R77, R68, R25.reuse, 0x1, P3 ;  /* 0x00000019444d7211 */ /* 0x080fe200018f0eff */
[----:B-1----:R-:W-:Y:S01]  /*3010*/  IMAD.MOV.U32 R65, RZ, RZ, -0x800000 ;  /* 0xff800000ff417424 */ /* 0x002fe200078e00ff */
[-C--:B------:R-:W-:Y:S01]  /*3020*/  LEA.HI.X.SX32 R75, R67, R25.reuse, 0x1, P2 ;  /* 0x00000019434b7211 */ /* 0x080fe200010f0eff */
[----:B------:R1:W-:Y:S01]  /*3030*/  STL.64 [R1+0x80], R14 ;  /* 0x0000800e01007387 */ /* 0x0003e20000100a00 */
[----:B------:R-:W-:Y:S01]  /*3040*/  LEA.HI.X.SX32 R73, R66, R25, 0x1, P4 ;  /* 0x0000001942497211 */ /* 0x000fe200020f0eff */
[----:B------:R-:W-:Y:S01]  /*3050*/  IMAD.MOV.U32 R64, RZ, RZ, -0x800000 ;  /* 0xff800000ff407424 */ /* 0x000fe200078e00ff */
[----:B------:R-:W-:Y:S01]  /*3060*/  SHF.R.U32.HI R22, RZ, 0x2, R96 ;  /* 0x00000002ff167819 */ /* 0x000fe20000011660 */
[----:B------:R3:W-:Y:S01]  /*3070*/  STL.64 [R1+0x260], R86 ;  /* 0x0002605601007387 */ /* 0x0007e20000100a00 */
[----:B------:R-:W-:Y:S01]  /*3080*/  LEA R71, R115, UR6, 0x2 ;  /* 0x0000000673477c11 */ /* 0x000fe2000f8e10ff */
[----:B0-----:R-:W-:Y:S01]  /*3090*/  IMAD.MOV.U32 R62, RZ, RZ, -0x800000 ;  /* 0xff800000ff3e7424 */ /* 0x001fe200078e00ff */
[----:B------:R-:W-:Y:S01]  /*30a0*/  SGXT.U32 R22, R22, 0x3 ;  /* 0x000000031616781a */ /* 0x000fe20000000000 */
[----:B------:R3:W-:Y:S01]  /*30b0*/  STL.64 [R1+0x250], R84 ;  /* 0x0002505401007387 */ /* 0x0007e20000100a00 */
[----:B------:R-:W-:Y:S01]  /*30c0*/  LOP3.LUT R3, R0, 0x60, RZ, 0x3c, !PT ;  /* 0x0000006000037812 */ /* 0x000fe200078e3cff */
[----:B------:R-:W-:Y:S01]  /*30d0*/  IMAD.IADD R180, R71, 0x1, R177 ;  /* 0x0000000147b47824 */ /* 0x000fe200078e02b1 */
[----:B--2---:R-:W-:Y:S01]  /*30e0*/  LOP3.LUT R16, R22, R112, RZ, 0xfc, !PT ;  /* 0x0000007016107212 */ /* 0x004fe200078efcff */
[----:B------:R3:W-:Y:S01]  /*30f0*/  STL.64 [R1+0x230], R78 ;  /* 0x0002304e01007387 */ /* 0x0007e20000100a00 */
[--C-:B------:R-:W-:Y:S01]  /*3100*/  LOP3.LUT R17, R112, 0x8, R22.reuse, 0xfe, !PT ;  /* 0x0000000870117812 */ /* 0x100fe200078efe16 */
[----:B-1----:R-:W-:Y:S01]  /*3110*/  IMAD.SHL.U32 R14, R102, 0x2, RZ ;  /* 0x00000002660e7824 */ /* 0x002fe200078e00ff */
[C-C-:B------:R-:W-:Y:S01]  /*3120*/  LOP3.LUT R18, R112.reuse, 0x10, R22.reuse, 0xfe, !PT ;  /* 0x0000001070127812 */ /* 0x140fe200078efe16 */
[----:B------:R3:W-:Y:S01]  /*3130*/  STL.64 [R1+0x1f0], R76 ;  /* 0x0001f04c01007387 */ /* 0x0007e20000100a00 */
[----:B------:R-:W-:Y:S01]  /*3140*/  LOP3.LUT R19, R112, 0x18, R22, 0xfe, !PT ;  /* 0x0000001870137812 */ /* 0x000fe200078efe16 */
[----:B------:R-:W-:Y:S01]  /*3150*/  IMAD.MOV.U32 R15, RZ, RZ, RZ ;  /* 0x000000ffff0f7224 */ /* 0x000fe200078e00ff */
[C---:B------:R-:W-:Y:S01]  /*3160*/  LOP3.LUT R20, R22.reuse, 0x8, RZ, 0xfc, !PT ;  /* 0x0000000816147812 */ /* 0x040fe200078efcff */
[----:B------:R3:W-:Y:S01]  /*3170*/  STL.64 [R1+0x170], R74 ;  /* 0x0001704a01007387 */ /* 0x0007e20000100a00 */
[C---:B------:R-:W-:Y:S01]  /*3180*/  LOP3.LUT R21, R22.reuse, 0x10, RZ, 0xfc, !PT ;  /* 0x0000001016157812 */ /* 0x040fe200078efcff */
[----:B------:R-:W-:Y:S01]  /*3190*/  IMAD.MOV.U32 R8, RZ, RZ, 0x3f800000 ;  /* 0x3f800000ff087424 */ /* 0x000fe200078e00ff */
[----:B------:R-:W-:Y:S01]  /*31a0*/  LOP3.LUT R22, R22, 0x18, RZ, 0xfc, !PT ;  /* 0x0000001816167812 */ /* 0x000fe200078efcff */
[----:B------:R3:W-:Y:S01]  /*31b0*/  STL.64 [R1+0x78], R72 ;  /* 0x0000784801007387 */ /* 0x0007e20000100a00 */
[----:B------:R-:W-:Y:S01]  /*31c0*/  LEA R21, R21, UR6, 0x4 ;  /* 0x0000000615157c11 */ /* 0x000fe2000f8e20ff */
[----:B------:R-:W-:Y:S01]  /*31d0*/  IMAD.MOV.U32 R9, RZ, RZ, 0x3f800000 ;  /* 0x3f800000ff097424 */ /* 0x000fe200078e00ff */
[----:B------:R-:W-:-:S02]  /*31e0*/  LEA R20, R20, UR6, 0x4 ;  /* 0x0000000614147c11 */ /* 0x000fc4000f8e20ff */
[----:B------:R-:W-:Y:S01]  /*31f0*/  LEA R22, R22, UR6, 0x4 ;  /* 0x0000000616167c11 */ /* 0x000fe2000f8e20ff */
[----:B------:R-:W-:Y:S01]  /*3200*/  IMAD.IADD R178, R177, 0x1, R21 ;  /* 0x00000001b1b27824 */ /* 0x000fe200078e0215 */
[C---:B------:R-:W-:Y:S02]  /*3210*/  LOP3.LUT R3, R14.reuse, 0x10, RZ, 0x3c, !PT ;  /* 0x000000100e037812 */ /* 0x040fe400078e3cff */
[C---:B------:R-:W-:Y:S02]  /*3220*/  LOP3.LUT R5, R14.reuse, 0x20, RZ, 0x3c, !PT ;  /* 0x000000200e057812 */ /* 0x040fe400078e3cff */
[C---:B------:R-:W-:Y:S02]  /*3230*/  LOP3.LUT R4, R14.reuse, 0x30, RZ, 0x3c, !PT ;  /* 0x000000300e047812 */ /* 0x040fe400078e3cff */
[C---:B------:R-:W-:Y:S02]  /*3240*/  LOP3.LUT R3, R14.reuse, 0x40, RZ, 0x3c, !PT ;  /* 0x000000400e037812 */ /* 0x040fe400078e3cff */
[----:B------:R-:W-:-:S02]  /*3250*/  LOP3.LUT R5, R14, 0x50, RZ, 0x3c, !PT ;  /* 0x000000500e057812 */ /* 0x000fc400078e3cff */
[C---:B------:R-:W-:Y:S02]  /*3260*/  LOP3.LUT R4, R14.reuse, 0x60, RZ, 0x3c, !PT ;  /* 0x000000600e047812 */ /* 0x040fe400078e3cff */
[----:B------:R-:W-:Y:S02]  /*3270*/  LOP3.LUT R3, R14, 0x70, RZ, 0x3c, !PT ;  /* 0x000000700e037812 */ /* 0x000fe400078e3cff */
[----:B------:R-:W-:Y:S02]  /*3280*/  LEA R2, R102, UR6, 0x2 ;  /* 0x0000000666027c11 */ /* 0x000fe4000f8e10ff */
[C---:B------:R-:W-:Y:S01]  /*3290*/  IADD3 R179, R177.reuse, R20, RZ ;  /* 0x00000014b1b37210 */ /* 0x040fe20007ffe0ff */
[----:B------:R-:W-:Y:S01]  /*32a0*/  IMAD.IADD R177, R177, 0x1, R22 ;  /* 0x00000001b1b17824 */ /* 0x000fe200078e0216 */
[----:B------:R-:W-:Y:S02]  /*32b0*/  LOP3.LUT R5, R10, 0x20, RZ, 0x3c, !PT ;  /* 0x000000200a057812 */ /* 0x000fe400078e3cff */
[----:B------:R-:W-:-:S02]  /*32c0*/  LOP3.LUT R4, R11, 0x40, RZ, 0x3c, !PT ;  /* 0x000000400b047812 */ /* 0x000fc400078e3cff */
[C---:B------:R-:W-:Y:S02]  /*32d0*/  LOP3.LUT R3, R13.reuse, 0x20, RZ, 0x3c, !PT ;  /* 0x000000200d037812 */ /* 0x040fe400078e3cff */
[----:B------:R-:W-:Y:S02]  /*32e0*/  LOP3.LUT P0, RZ, R96, 0x3, RZ, 0xc0, !PT ;  /* 0x0000000360ff7812 */ /* 0x000fe4000780c0ff */
[----:B------:R-:W-:Y:S02]  /*32f0*/  MOV R2, 0x3f800000 ;  /* 0x3f80000000027802 */ /* 0x000fe40000000f00 */
[----:B------:R-:W-:Y:S02]  /*3300*/  MOV R63, 0xff800000 ;  /* 0xff800000003f7802 */ /* 0x000fe40000000f00 */
[C---:B------:R-:W-:Y:S02]  /*3310*/  LOP3.LUT R5, R13.reuse, 0x40, RZ, 0x3c, !PT ;  /* 0x000000400d057812 */ /* 0x040fe400078e3cff */
[----:B------:R-:W-:-:S02]  /*3320*/  LOP3.LUT R4, R13, 0x60, RZ, 0x3c, !PT ;  /* 0x000000600d047812 */ /* 0x000fc400078e3cff */
[----:B---3--:R-:W-:-:S07]  /*3330*/  LOP3.LUT R3, R12, 0x40, RZ, 0x3c, !PT ;  /* 0x000000400c037812 */ /* 0x008fce00078e3cff */
.L_x_1:
[----:B------:R-:W2:Y:S04]  /*3340*/  LDL.64 R4, [R1+0x258] ;  /* 0x0002580001047983 */ /* 0x000ea80000100a00 */
[----:B------:R-:W3:Y:S04]  /*3350*/  LDL.64 R68, [R1+0x268] ;  /* 0x0002680001447983 */ /* 0x000ee80000100a00 */
[----:B------:R-:W4:Y:S04]  /*3360*/  LDL.64 R88, [R1+0x238] ;  /* 0x0002380001587983 */ /* 0x000f280000100a00 */
[----:B------:R-:W5:Y:S04]  /*3370*/  LDL.64 R92, [R1+0x240] ;  /* 0x00024000015c7983 */ /* 0x000f680000100a00 */
        /* <DEDUP_REMOVED lines=15> */
[----:B------:R-:W5:Y:S01]  /*3470*/  LDL.64 R128, [R1+0x1a0] ;  /* 0x0001a00001807983 */ /* 0x000f620000100a00 */
[----:B------:R-:W-:-:S03]  /*3480*/  IMAD.WIDE R70, R15, 0x2, R24 ;  /* 0x000000020f467825 */ /* 0x000fc600078e0218 */
[----:B------:R-:W5:Y:S04]  /*3490*/  LDL.64 R114, [R1+0x198] ;  /* 0x0001980001727983 */ /* 0x000f680000100a00 */
[----:B------:R-:W5:Y:S04]  /*34a0*/  LDG.E.U16 R3, desc[UR10][R70.64] ;  /* 0x0000000a46037981 */ /* 0x000f68000c1e1500 */
        /* <DEDUP_REMOVED lines=15> */
[----:B--2---:R-:W-:-:S04]  /*35a0*/  IMAD.WIDE R4, R15, 0x2, R4 ;  /* 0x000000020f047825 */ /* 0x004fc800078e0204 */
[C---:B---3--:R-:W-:Y:S01]  /*35b0*/  IMAD.WIDE R68, R15.reuse, 0x2, R68 ;  /* 0x000000020f447825 */ /* 0x048fe200078e0244 */
[----:B------:R4:W2:Y:S04]  /*35c0*/  LDG.E.U16 R79, desc[UR10][R4.64] ;  /* 0x0000000a044f7981 */ /* 0x0008a8000c1e1500 */
[----:B------:R5:W3:Y:S01]  /*35d0*/  LDG.E.U16 R91, desc[UR10][R68.64] ;  /* 0x0000000a445b7981 */ /* 0x000ae2000c1e1500 */
[----:B----4-:R-:W-:-:S03]  /*35e0*/  IMAD.WIDE R4, R15, 0x2, R88 ;  /* 0x000000020f047825 */ /* 0x010fc600078e0258 */
[----:B------:R-:W4:Y:S01]  /*35f0*/  LDL.64 R88, [R1+0x1e0] ;  /* 0x0001e00001587983 */ /* 0x000f220000100a00 */
[----:B-----5:R-:W-:-:S03]  /*3600*/  IMAD.WIDE R68, R15, 0x2, R92 ;  /* 0x000000020f447825 */ /* 0x020fc600078e025c */
[----:B------:R-:W5:Y:S01]  /*3610*/  LDL.64 R92, [R1+0x1e8] ;  /* 0x0001e800015c7983 */ /* 0x000f620000100a00 */
[----:B------:R-:W-:-:S03]  /*3620*/  IMAD.WIDE R66, R15, 0x2, R66 ;  /* 0x000000020f427825 */ /* 0x000fc600078e0242 */
[----:B------:R-:W2:Y:S01]  /*3630*/  LDG.E.U16 R6, desc[UR10][R4.64] ;  /* 0x0000000a04067981 */ /* 0x000ea2000c1e1500 */
[----:B------:R-:W-:-:S03]  /*3640*/  IMAD.WIDE R70, R15, 0x2, R98 ;  /* 0x000000020f467825 */ /* 0x000fc600078e0262 */
[----:B------:R0:W2:Y:S04]  /*3650*/  LDG.E.U16 R87, desc[UR10][R66.64] ;  /* 0x0000000a42577981 */ /* 0x0000a8000c1e1500 */
[----:B------:R-:W3:Y:S04]  /*3660*/  LDL.64 R98, [R1+0x1c0] ;  /* 0x0001c00001627983 */ /* 0x000ee80000100a00 */
[----:B------:R-:W2:Y:S01]  /*3670*/  LDG.E.U16 R68, desc[UR10][R68.64] ;  /* 0x0000000a44447981 */ /* 0x000ea2000c1e1500 */
[----:B0-----:R-:W-:-:S04]  /*3680*/  IMAD.WIDE R66, R15, 0x2, R94 ;  /* 0x000000020f427825 */ /* 0x001fc800078e025e */
[C---:B------:R-:W-:Y:S02]  /*3690*/  IMAD.WIDE R94, R15.reuse, 0x2, R74 ;  /* 0x000000020f5e7825 */ /* 0x040fe400078e024a */
[----:B------:R-:W2:Y:S02]  /*36a0*/  LDG.E.U16 R75, desc[UR10][R70.64] ;  /* 0x0000000a464b7981 */ /* 0x000ea4000c1e1500 */
[C---:B------:R-:W-:Y:S02]  /*36b0*/  IMAD.WIDE R4, R15.reuse, 0x2, R104 ;  /* 0x000000020f047825 */ /* 0x040fe400078e0268 */
[----:B------:R-:W2:Y:S02]  /*36c0*/  LDL.64 R104, [R1+0x1b0] ;  /* 0x0001b00001687983 */ /* 0x000ea40000100a00 */
[C---:B------:R-:W-:Y:S02]  /*36d0*/  IMAD.WIDE R84, R15.reuse, 0x2, R84 ;  /* 0x000000020f547825 */ /* 0x040fe400078e0254 */
[----:B------:R-:W2:Y:S04]  /*36e0*/  LDG.E.U16 R94, desc[UR10][R94.64] ;  /* 0x0000000a5e5e7981 */ /* 0x000ea8000c1e1500 */
[----:B------:R0:W2:Y:S01]  /*36f0*/  LDG.E.U16 R71, desc[UR10][R66.64] ;  /* 0x0000000a42477981 */ /* 0x0000a2000c1e1500 */
[----:B------:R-:W-:-:S03]  /*3700*/  IMAD.WIDE R72, R15, 0x2, R72 ;  /* 0x000000020f487825 */ /* 0x000fc600078e0248 */
[----:B------:R1:W2:Y:S01]  /*3710*/  LDG.E.U16 R70, desc[UR10][R4.64] ;  /* 0x0000000a04467981 */ /* 0x0002a2000c1e1500 */
[----:B------:R-:W-:-:S03]  /*3720*/  IMAD.WIDE R76, R15, 0x2, R76 ;  /* 0x000000020f4c7825 */ /* 0x000fc600078e024c */
[----:B------:R1:W2:Y:S01]  /*3730*/  LDG.E.U16 R90, desc[UR10][R84.64] ;  /* 0x0000000a545a7981 */ /* 0x0002a2000c1e1500 */
[----:B0-----:R-:W-:-:S03]  /*3740*/  IMAD.WIDE R66, R15, 0x2, R96 ;  /* 0x000000020f427825 */ /* 0x001fc600078e0260 */
[----:B------:R-:W2:Y:S04]  /*3750*/  LDL.64 R96, [R1+0x1b8] ;  /* 0x0001b80001607983 */ /* 0x000ea80000100a00 */
[----:B------:R0:W2:Y:S01]  /*3760*/  LDG.E.U16 R74, desc[UR10][R66.64] ;  /* 0x0000000a424a7981 */ /* 0x0000a2000c1e1500 */
[----:B-1----:R-:W-:-:S03]  /*3770*/  IMAD.WIDE R4, R15, 0x2, R144 ;  /* 0x000000020f047825 */ /* 0x002fc600078e0290 */
[----:B------:R-:W2:Y:S01]  /*3780*/  LDL.64 R144, [R1+0x170] ;  /* 0x0001700001907983 */ /* 0x000ea20000100a00 */
[----:B------:R-:W-:-:S03]  /*3790*/  IMAD.WIDE R84, R15, 0x2, R106 ;  /* 0x000000020f547825 */ /* 0x000fc600078e026a */
[----:B------:R-:W2:Y:S01]  /*37a0*/  LDG.E.U16 R78, desc[UR10][R72.64] ;  /* 0x0000000a484e7981 */ /* 0x000ea2000c1e1500 */
[----:B0-----:R-:W-:-:S03]  /*37b0*/  IMAD.WIDE R66, R15, 0x2, R102 ;  /* 0x000000020f427825 */ /* 0x001fc600078e0266 */
[----:B------:R-:W2:Y:S04]  /*37c0*/  LDL.64 R102, [R1+0x1a8] ;  /* 0x0001a80001667983 */ /* 0x000ea80000100a00 */
[----:B------:R-:W2:Y:S01]  /*37d0*/  LDG.E.U16 R86, desc[UR10][R76.64] ;  /* 0x0000000a4c567981 */ /* 0x000ea2000c1e1500 */
[----:B------:R-:W-:-:S03]  /*37e0*/  IMAD.WIDE R100, R15, 0x2, R100 ;  /* 0x000000020f647825 */ /* 0x000fc600078e0264 */
[----:B------:R-:W2:Y:S04]  /*37f0*/  LDL.64 R106, [R1+0x180] ;  /* 0x00018000016a7983 */ /* 0x000ea80000100a00 */
[----:B------:R0:W2:Y:S04]  /*3800*/  LDG.E.U16 R69, desc[UR10][R100.64] ;  /* 0x0000000a64457981 */ /* 0x0000a8000c1e1500 */
[----:B------:R-:W2:Y:S04]  /*3810*/  LDG.E.U16 R67, desc[UR10][R66.64] ;  /* 0x0000000a42437981 */ /* 0x000ea8000c1e1500 */
[----:B------:R-:W2:Y:S01]  /*3820*/  LDG.E.U16 R5, desc[UR10][R4.64] ;  /* 0x0000000a04057981 */ /* 0x000ea2000c1e1500 */
[----:B0-----:R-:W-:-:S03]  /*3830*/  IMAD.WIDE R100, R15, 0x2, R128 ;  /* 0x000000020f647825 */ /* 0x001fc600078e0280 */
[----:B------:R-:W2:Y:S01]  /*3840*/  LDL.64 R128, [R1+0x148] ;  /* 0x0001480001807983 */ /* 0x000ea20000100a00 */
[----:B----4-:R-:W-:-:S04]  /*3850*/  IMAD.WIDE R72, R15, 0x2, R88 ;  /* 0x000000020f487825 */ /* 0x010fc800078e0258 */
[C---:B-----5:R-:W-:Y:S02]  /*3860*/  IMAD.WIDE R76, R15.reuse, 0x2, R92 ;  /* 0x000000020f4c7825 */ /* 0x060fe400078e025c */
[----:B------:R-:W4:Y:S04]  /*3870*/  LDG.E.U16 R93, desc[UR10][R84.64] ;  /* 0x0000000a545d7981 */ /* 0x000f28000c1e1500 */
[----:B------:R0:W5:Y:S04]  /*3880*/  LDG.E.U16 R89, desc[UR10][R76.64] ;  /* 0x0000000a4c597981 */ /* 0x000168000c1e1500 */
[----:B------:R1:W5:Y:S01]  /*3890*/  LDG.E.U16 R85, desc[UR10][R72.64] ;  /* 0x0000000a48557981 */ /* 0x000362000c1e1500 */
[----:B---3--:R-:W-:-:S03]  /*38a0*/  IMAD.WIDE R98, R15, 0x2, R98 ;  /* 0x000000020f627825 */ /* 0x008fc600078e0262 */
[----:B------:R-:W3:Y:S01]  /*38b0*/  LDG.E.U16 R84, desc[UR10][R100.64] ;  /* 0x0000000a64547981 */ /* 0x000ee2000c1e1500 */
[----:B0-----:R-:W-:-:S03]  /*38c0*/  IMAD.WIDE R76, R15, 0x2, R130 ;  /* 0x000000020f4c7825 */ /* 0x001fc600078e0282 */
[----:B------:R-:W4:Y:S01]  /*38d0*/  LDL.64 R130, [R1+0x150] ;  /* 0x0001500001827983 */ /* 0x000f220000100a00 */
[----:B-1----:R-:W-:-:S03]  /*38e0*/  IMAD.WIDE R72, R15, 0x2, R112 ;  /* 0x000000020f487825 */ /* 0x002fc600078e0270 */
[----:B------:R-:W5:Y:S04]  /*38f0*/  LDL.64 R112, [R1+0x168] ;  /* 0x0001680001707983 */ /* 0x000f680000100a00 */
[----:B------:R0:W3:Y:S04]  /*3900*/  LDG.E.U16 R66, desc[UR10][R98.64] ;  /* 0x0000000a62427981 */ /* 0x0000e8000c1e1500 */
[----:B------:R-:W3:Y:S04]  /*3910*/  LDG.E.U16 R77, desc[UR10][R76.64] ;  /* 0x0000000a4c4d7981 */ /* 0x000ee8000c1e1500 */
[----:B------:R-:W3:Y:S01]  /*3920*/  LDG.E.U16 R73, desc[UR10][R72.64] ;  /* 0x0000000a48497981 */ /* 0x000ee2000c1e1500 */
[----:B0-----:R-:W-:-:S03]  /*3930*/  IMAD.WIDE R98, R15, 0x2, R114 ;  /* 0x000000020f627825 */ /* 0x001fc600078e0272 */
[----:B------:R-:W3:Y:S04]  /*3940*/  LDL.64 R114, [R1+0x140] ;  /* 0x0001400001727983 */ /* 0x000ee80000100a00 */
[----:B------:R0:W3:Y:S01]  /*3950*/  LDG.E.U16 R76, desc[UR10][R98.64] ;  /* 0x0000000a624c7981 */ /* 0x0000e2000c1e1500 */
[----:B--2---:R-:W-:-:S05]  /*3960*/  IMAD.WIDE R96, R15, 0x2, R96 ;  /* 0x000000020f607825 */ /* 0x004fca00078e0260 */
[----:B------:R1:W2:Y:S01]  /*3970*/  LDG.E.U16 R4, desc[UR10][R96.64] ;  /* 0x0000000a60047981 */ /* 0x0002a2000c1e1500 */
[----:B0-----:R-:W-:-:S03]  /*3980*/  IMAD.WIDE R98, R15, 0x2, R144 ;  /* 0x000000020f627825 */ /* 0x001fc600078e0290 */
[----:B------:R-:W2:Y:S01]  /*3990*/  LDL.64 R144, [R1+0xb0] ;  /* 0x0000b00001907983 */ /* 0x000ea20000100a00 */
[----:B------:R-:W-:-:S04]  /*39a0*/  IMAD.WIDE R102, R15, 0x2, R102 ;  /* 0x000000020f667825 */ /* 0x000fc800078e0266 */
[C---:B-1----:R-:W-:Y:S01]  /*39b0*/  IMAD.WIDE R96, R15.reuse, 0x2, R194 ;  /* 0x000000020f607825 */ /* 0x042fe200078e02c2 */
[----:B------:R0:W2:Y:S04]  /*39c0*/  LDG.E.U16 R88, desc[UR10][R102.64] ;  /* 0x0000000a66587981 */ /* 0x0000a8000c1e1500 */
[----:B------:R-:W2:Y:S04]  /*39d0*/  LDL.64 R194, [R1+0xe8] ;  /* 0x0000e80001c27983 */ /* 0x000ea80000100a00 */
[----:B------:R1:W2:Y:S01]  /*39e0*/  LDG.E.U16 R72, desc[UR10][R96.64] ;  /* 0x0000000a60487981 */ /* 0x0002a2000c1e1500 */
[----:B0-----:R-:W-:-:S03]  /*39f0*/  IMAD.WIDE R102, R15, 0x2, R190 ;  /* 0x000000020f667825 */ /* 0x001fc600078e02be */
[----:B------:R-:W2:Y:S04]  /*3a00*/  LDL.64 R190, [R1+0xe0] ;  /* 0x0000e00001be7983 */ /* 0x000ea80000100a00 */
[----:B------:R0:W2:Y:S01]  /*3a10*/  LDG.E.U16 R95, desc[UR10][R102.64] ;  /* 0x0000000a665f7981 */ /* 0x0000a2000c1e1500 */
[----:B-1----:R-:W-:-:S03]  /*3a20*/  IMAD.WIDE R96, R15, 0x2, R146 ;  /* 0x000000020f607825 */ /* 0x002fc600078e0292 */
[----:B------:R-:W2:Y:S01]  /*3a30*/  LDL.64 R146, [R1+0xf0] ;  /* 0x0000f00001927983 */ /* 0x000ea20000100a00 */
[----:B0-----:R-:W-:-:S04]  /*3a40*/  IMAD.WIDE R102, R15, 0x2, R128 ;  /* 0x000000020f667825 */ /* 0x001fc800078e0280 */
[C---:B------:R-:W-:Y:S01]  /*3a50*/  IMAD.WIDE R106, R15.reuse, 0x2, R106 ;  /* 0x000000020f6a7825 */ /* 0x040fe200078e026a */
[----:B------:R-:W2:Y:S05]  /*3a60*/  LDG.E.U16 R129, desc[UR10][R102.64] ;  /* 0x0000000a66817981 */ /* 0x000eaa000c1e1500 */
[----:B------:R-:W2:Y:S01]  /*3a70*/  LDG.E.U16 R106, desc[UR10][R106.64] ;  /* 0x0000000a6a6a7981 */ /* 0x000ea2000c1e1500 */
[----:B------:R-:W-:-:S05]  /*3a80*/  IMAD.WIDE R104, R15, 0x2, R104 ;  /* 0x000000020f687825 */ /* 0x000fca00078e0268 */
[----:B------:R-:W2:Y:S04]  /*3a90*/  LDG.E.U16 R92, desc[UR10][R104.64] ;  /* 0x0000000a685c7981 */ /* 0x000ea8000c1e1500 */
[----:B------:R-:W2:Y:S01]  /*3aa0*/  LDG.E.U16 R107, desc[UR10][R96.64] ;  /* 0x0000000a606b7981 */ /* 0x000ea2000c1e1500 */
[----:B-----5:R-:W-:-:S03]  /*3ab0*/  IMAD.WIDE R100, R15, 0x2, R112 ;  /* 0x000000020f647825 */ /* 0x020fc600078e0270 */
[----:B------:R0:W5:Y:S04]  /*3ac0*/  LDG.E.U16 R112, desc[UR10][R98.64] ;  /* 0x0000000a62707981 */ /* 0x000168000c1e1500 */
[----:B------:R4:W5:Y:S01]  /*3ad0*/  LDG.E.U16 R113, desc[UR10][R100.64] ;  /* 0x0000000a64717981 */ /* 0x000962000c1e1500 */
[----:B0-----:R-:W-:-:S03]  /*3ae0*/  IMAD.WIDE R98, R15, 0x2, R182 ;  /* 0x000000020f627825 */ /* 0x001fc600078e02b6 */
[----:B------:R-:W5:Y:S01]  /*3af0*/  LDL.64 R182, [R1+0xa0] ;  /* 0x0000a00001b67983 */ /* 0x000f620000100a00 */
[----:B----4-:R-:W-:-:S05]  /*3b00*/  IMAD.WIDE R100, R15, 0x2, R130 ;  /* 0x000000020f647825 */ /* 0x010fca00078e0282 */
[----:B------:R0:W4:Y:S02]  /*3b10*/  LDG.E.U16 R128, desc[UR10][R100.64] ;  /* 0x0000000a64807981 */ /* 0x000124000c1e1500 */
[C---:B0-----:R-:W-:Y:S02]  /*3b20*/  IMAD.WIDE R100, R15.reuse, 0x2, R202 ;  /* 0x000000020f647825 */ /* 0x041fe400078e02ca */
[----:B------:R-:W4:Y:S02]  /*3b30*/  LDL.64 R202, [R1+0x108] ;  /* 0x0001080001ca7983 */ /* 0x000f240000100a00 */
[C---:B------:R-:W-:Y:S02]  /*3b40*/  IMAD.WIDE R96, R15.reuse, 0x2, R186 ;  /* 0x000000020f607825 */ /* 0x040fe400078e02ba */
[----:B------:R-:W4:Y:S02]  /*3b50*/  LDL.64 R186, [R1+0xa8] ;  /* 0x0000a80001ba7983 */ /* 0x000f240000100a00 */
[----:B---3--:R-:W-:-:S02]  /*3b60*/  IMAD.WIDE R104, R15, 0x2, R114 ;  /* 0x000000020f687825 */ /* 0x008fc400078e0272 */
[----:B------:R0:W3:Y:S04]  /*3b70*/  LDG.E.U16 R115, desc[UR10][R98.64] ;  /* 0x0000000a62737981 */ /* 0x0000e8000c1e1500 */
[----:B------:R2:W3:Y:S04]  /*3b80*/  LDG.E.U16 R130, desc[UR10][R104.64] ;  /* 0x0000000a68827981 */ /* 0x0004e8000c1e1500 */
[----:B------:R-:W3:Y:S01]  /*3b90*/  LDG.E.U16 R114, desc[UR10][R96.64] ;  /* 0x0000000a60727981 */ /* 0x000ee2000c1e1500 */
[----:B0-----:R-:W-:-:S03]  /*3ba0*/  IMAD.WIDE R98, R15, 0x2, R216 ;  /* 0x000000020f627825 */ /* 0x001fc600078e02d8 */
[----:B------:R-:W3:Y:S01]  /*3bb0*/  LDL.64 R216, [R1+0xf8] ;  /* 0x0000f80001d87983 */ /* 0x000ee20000100a00 */
[----:B--2---:R-:W-:-:S03]  /*3bc0*/  IMAD.WIDE R104, R15, 0x2, R144 ;  /* 0x000000020f687825 */ /* 0x004fc600078e0290 */
[----:B------:R0:W2:Y:S04]  /*3bd0*/  LDG.E.U16 R144, desc[UR10][R98.64] ;  /* 0x0000000a62907981 */ /* 0x0000a8000c1e1500 */
[----:B------:R1:W2:Y:S01]  /*3be0*/  LDG.E.U16 R145, desc[UR10][R100.64] ;  /* 0x0000000a64917981 */ /* 0x0002a2000c1e1500 */
[----:B0-----:R-:W-:-:S03]  /*3bf0*/  IMAD.WIDE R98, R15, 0x2, R194 ;  /* 0x000000020f627825 */ /* 0x001fc600078e02c2 */
[----:B------:R-:W3:Y:S01]  /*3c00*/  LDL.64 R194, [R1+0xd8] ;  /* 0x0000d80001c27983 */ /* 0x000ee20000100a00 */
[----:B-1----:R-:W-:-:S03]  /*3c10*/  IMAD.WIDE R100, R15, 0x2, R190 ;  /* 0x000000020f647825 */ /* 0x002fc600078e02be */
[----:B------:R-:W2:Y:S01]  /*3c20*/  LDL.64 R190, [R1+0x98] ;  /* 0x0000980001be7983 */ /* 0x000ea20000100a00 */
[----:B------:R-:W-:-:S03]  /*3c30*/  IMAD.WIDE R102, R15, 0x2, R146 ;  /* 0x000000020f667825 */ /* 0x000fc600078e0292 */
[----:B------:R-:W2:Y:S01]  /*3c40*/  LDG.E.U16 R147, desc[UR10][R104.64] ;  /* 0x0000000a68937981 */ /* 0x000ea2000c1e1500 */
[----:B------:R-:W-:-:S03]  /*3c50*/  IMAD.WIDE R96, R15, 0x2, R218 ;  /* 0x000000020f607825 */ /* 0x000fc600078e02da */
[----:B------:R-:W2:Y:S04]  /*3c60*/  LDL.64 R218, [R1+0xc0] ;  /* 0x0000c00001da7983 */ /* 0x000ea80000100a00 */
[----:B------:R0:W2:Y:S04]  /*3c70*/  LDG.E.U16 R131, desc[UR10][R96.64] ;  /* 0x0000000a60837981 */ /* 0x0000a8000c1e1500 */
[----:B------:R-:W2:Y:S01]  /*3c80*/  LDG.E.U16 R146, desc[UR10][R102.64] ;  /* 0x0000000a66927981 */ /* 0x000ea2000c1e1500 */
[----:B0-----:R-:W-:-:S03]  /*3c90*/  IMAD.WIDE R96, R15, 0x2, R212 ;  /* 0x000000020f607825 */ /* 0x001fc600078e02d4 */
[----:B------:R-:W2:Y:S04]  /*3ca0*/  LDL.64 R212, [R1+0xb8] ;  /* 0x0000b80001d47983 */ /* 0x000ea80000100a00 */
[----:B------:R0:W2:Y:S02]  /*3cb0*/  LDG.E.U16 R181, desc[UR10][R96.64] ;  /* 0x0000000a60b57981 */ /* 0x0000a4000c1e1500 */
[C---:B0-----:R-:W-:Y:S02]  /*3cc0*/  IMAD.WIDE R96, R15.reuse, 0x2, R208 ;  /* 0x000000020f607825 */ /* 0x041fe400078e02d0 */
[----:B------:R-:W2:Y:S02]  /*3cd0*/  LDL.64 R208, [R1+0x78] ;  /* 0x0000780001d07983 */ /* 0x000ea40000100a00 */
[----:B-----5:R-:W-:-:S02]  /*3ce0*/  IMAD.WIDE R104, R15, 0x2, R182 ;  /* 0x000000020f687825 */ /* 0x020fc400078e02b6 */
[----:B------:R0:W5:Y:S04]  /*3cf0*/  LDG.E.U16 R182, desc[UR10][R98.64] ;  /* 0x0000000a62b67981 */ /* 0x000168000c1e1500 */
[----:B------:R4:W5:Y:S01]  /*3d00*/  LDG.E.U16 R183, desc[UR10][R100.64] ;  /* 0x0000000a64b77981 */ /* 0x000962000c1e1500 */
[----:B0-----:R-:W-:-:S03]  /*3d10*/  IMAD.WIDE R98, R15, 0x2, R198 ;  /* 0x000000020f627825 */ /* 0x001fc600078e02c6 */
[----:B------:R-:W5:Y:S01]  /*3d20*/  LDL.64 R198, [R1+0x88] ;  /* 0x0000880001c67983 */ /* 0x000f620000100a00 */
[----:B----4-:R-:W-:-:S03]  /*3d30*/  IMAD.WIDE R100, R15, 0x2, R202 ;  /* 0x000000020f647825 */ /* 0x010fc600078e02ca */
[----:B------:R-:W4:Y:S01]  /*3d40*/  LDL.64 R202, [R1+0x80] ;  /* 0x0000800001ca7983 */ /* 0x000f220000100a00 */
[----:B------:R-:W-:-:S03]  /*3d50*/  IMAD.WIDE R102, R15, 0x2, R186 ;  /* 0x000000020f667825 */ /* 0x000fc600078e02ba */
[----:B------:R-:W4:Y:S04]  /*3d60*/  LDG.E.U16 R187, desc[UR10][R104.64] ;  /* 0x0000000a68bb7981 */ /* 0x000f28000c1e1500 */
[----:B------:R3:W4:Y:S02]  /*3d70*/  LDG.E.U16 R186, desc[UR10][R102.64] ;  /* 0x0000000a66ba7981 */ /* 0x000724000c1e1500 */
[C---:B---3--:R-:W-:Y:S02]  /*3d80*/  IMAD.WIDE R102, R15.reuse, 0x2, R194 ;  /* 0x000000020f667825 */ /* 0x048fe400078e02c2 */
[----:B------:R0:W3:Y:S02]  /*3d90*/  LDG.E.U16 R194, desc[UR10][R100.64] ;  /* 0x0000000a64c27981 */ /* 0x0000e4000c1e1500 */
[----:B--2---:R-:W-:-:S02]  /*3da0*/  IMAD.WIDE R104, R15, 0x2, R190 ;  /* 0x000000020f687825 */ /* 0x004fc400078e02be */
[----:B------:R1:W2:Y:S04]  /*3db0*/  LDG.E.U16 R190, desc[UR10][R96.64] ;  /* 0x0000000a60be7981 */ /* 0x0002a8000c1e1500 */
[----:B------:R-:W3:Y:S04]  /*3dc0*/  LDG.E.U16 R195, desc[UR10][R102.64] ;  /* 0x0000000a66c37981 */ /* 0x000ee8000c1e1500 */
[----:B------:R-:W3:Y:S01]  /*3dd0*/  LDG.E.U16 R104, desc[UR10][R104.64] ;  /* 0x0000000a68687981 */ /* 0x000ee2000c1e1500 */
[----:B0-----:R-:W-:-:S03]  /*3de0*/  IMAD.WIDE R100, R15, 0x2, R226 ;  /* 0x000000020f647825 */ /* 0x001fc600078e02e2 */
[----:B------:R0:W3:Y:S01]  /*3df0*/  LDG.E.U16 R191, desc[UR10][R98.64] ;  /* 0x0000000a62bf7981 */ /* 0x0000e2000c1e1500 */
[----:B-1----:R-:W-:-:S05]  /*3e00*/  IMAD.WIDE R96, R15, 0x2, R234 ;  /* 0x000000020f607825 */ /* 0x002fca00078e02ea */
[----:B------:R1:W3:Y:S01]  /*3e10*/  LDG.E.U16 R105, desc[UR10][R96.64] ;  /* 0x0000000a60697981 */ /* 0x0002e2000c1e1500 */
[----:B0-----:R-:W-:-:S04]  /*3e20*/  IMAD.WIDE R98, R15, 0x2, R230 ;  /* 0x000000020f627825 */ /* 0x001fc800078e02e6 */
[----:B-1----:R-:W-:-:S04]  /*3e30*/  IMAD.WIDE R96, R15, 0x2, R222 ;  /* 0x000000020f607825 */ /* 0x002fc800078e02de */
[C---:B-----5:R-:W-:Y:S02]  /*3e40*/  IMAD.WIDE R102, R15.reuse, 0x2, R198 ;  /* 0x000000020f667825 */ /* 0x060fe400078e02c6 */
[----:B------:R4:W5:Y:S04]  /*3e50*/  LDG.E.U16 R198, desc[UR10][R100.64] ;  /* 0x0000000a64c67981 */ /* 0x000968000c1e1500 */
[----:B------:R0:W5:Y:S04]  /*3e60*/  LDG.E.U16 R199, desc[UR10][R98.64] ;  /* 0x0000000a62c77981 */ /* 0x000168000c1e1500 */
[----:B------:R-:W5:Y:S01]  /*3e70*/  LDG.E.U16 R102, desc[UR10][R102.64] ;  /* 0x0000000a66667981 */ /* 0x000f62000c1e1500 */
[----:B----4-:R-:W-:-:S04]  /*3e80*/  IMAD.WIDE R100, R15, 0x2, R202 ;  /* 0x000000020f647825 */ /* 0x010fc800078e02ca */
[C---:B0-----:R-:W-:Y:S01]  /*3e90*/  IMAD.WIDE R98, R15.reuse, 0x2, R218 ;  /* 0x000000020f627825 */ /* 0x041fe200078e02da */
[----:B------:R0:W4:Y:S04]  /*3ea0*/  LDG.E.U16 R203, desc[UR10][R100.64] ;  /* 0x0000000a64cb7981 */ /* 0x000128000c1e1500 */
[----:B------:R1:W4:Y:S04]  /*3eb0*/  LDG.E.U16 R103, desc[UR10][R96.64] ;  /* 0x0000000a60677981 */ /* 0x000328000c1e1500 */
[----:B------:R1:W4:Y:S01]  /*3ec0*/  LDG.E.U16 R202, desc[UR10][R98.64] ;  /* 0x0000000a62ca7981 */ /* 0x000322000c1e1500 */
[----:B0-----:R-:W-:-:S04]  /*3ed0*/  IMAD.WIDE R100, R15, 0x2, R208 ;  /* 0x000000020f647825 */ /* 0x001fc800078e02d0 */
[C---:B-1----:R-:W-:Y:S02]  /*3ee0*/  IMAD.WIDE R96, R15.reuse, 0x2, R216 ;  /* 0x000000020f607825 */ /* 0x042fe400078e02d8 */
[----:B------:R-:W4:Y:S02]  /*3ef0*/  LDG.E.U16 R100, desc[UR10][R100.64] ;  /* 0x0000000a64647981 */ /* 0x000f24000c1e1500 */
[----:B------:R-:W-:Y:S02]  /*3f00*/  IMAD.WIDE R98, R15, 0x2, R212 ;  /* 0x000000020f627825 */ /* 0x000fe400078e02d4 */
[----:B------:R-:W4:Y:S04]  /*3f10*/  LDG.E.U16 R96, desc[UR10][R96.64] ;  /* 0x0000000a60607981 */ /* 0x000f28000c1e1500 */
[----:B------:R-:W4:Y:S01]  /*3f20*/  LDG.E.U16 R98, desc[UR10][R98.64] ;  /* 0x0000000a62627981 */ /* 0x000f22000c1e1500 */
[----:B------:R-:W-:Y:S01]  /*3f30*/  BAR.SYNC.DEFER_BLOCKING 0x0 ;  /* 0x0000000000007b1d */ /* 0x000fe20000010000 */
[----:B------:R-:W-:-:S02]  /*3f40*/  LOP3.LUT R208, R14, 0x10, RZ, 0x3c, !PT ;  /* 0x000000100ed07812 */ /* 0x000fc400078e3cff */
[----:B------:R-:W-:-:S03]  /*3f50*/  LOP3.LUT R209, R14, 0x20, RZ, 0x3c, !PT ;  /* 0x000000200ed17812 */ /* 0x000fc600078e3cff */
[----:B------:R-:W-:Y:S04]  /*3f60*/  STS.U16 [R14+UR6], R3 ;  /* 0x000000030e007988 */ /* 0x000fe80008000406 */
        /* <DEDUP_REMOVED lines=14> */
[----:B------:R0:W-:Y:S04]  /*4050*/  STS.U16 [R208+UR6+0x3900], R186 ;  /* 0x003900bad0007988 */ /* 0x0001e80008000406 */
[----:B------:R-:W-:Y:S04]  /*4060*/  STS.U16 [R209+UR6+0x200], R87 ;  /* 0x00020057d1007988 */ /* 0x000fe80008000406 */
[----:B------:R-:W-:Y:S01]  /*4070*/  STS.U16 [R209+UR6+0xa00], R86 ;  /* 0x000a0056d1007988 */ /* 0x000fe20008000406 */
[----:B0-----:R-:W-:-:S03]  /*4080*/  LOP3.LUT R208, R14, 0x30, RZ, 0x3c, !PT ;  /* 0x000000300ed07812 */ /* 0x001fc600078e3cff */
        /* <DEDUP_REMOVED lines=12> */
[----:B--2---:R-:W-:Y:S04]  /*4150*/  STS.U16 [R208+UR6+0x2b00], R190 ;  /* 0x002b00bed0007988 */ /* 0x004fe80008000406 */
[----:B---3--:R-:W-:Y:S04]  /*4160*/  STS.U16 [R208+UR6+0x3300], R195 ;  /* 0x003300c3d0007988 */ /* 0x008fe80008000406 */
        /* <DEDUP_REMOVED lines=8> */
[----:B------:R-:W-:Y:S01]  /*41f0*/  STS.U16 [R209+UR6+0x3400], R105 ;  /* 0x00340069d1007988 */ /* 0x000fe20008000406 */
[----:B------:R-:W-:-:S02]  /*4200*/  LOP3.LUT R88, R14, 0x60, RZ, 0x3c, !PT ;  /* 0x000000600e587812 */ /* 0x000fc400078e3cff */
[----:B------:R-:W-:Y:S01]  /*4210*/  LOP3.LUT R3, R14, 0x70, RZ, 0x3c, !PT ;  /* 0x000000700e037812 */ /* 0x000fe200078e3cff */
[----:B------:R-:W0:Y:S01]  /*4220*/  S2R R182, SR_TID.X ;  /* 0x0000000000b67919 */ /* 0x000e220000002100 */
[----:B------:R-:W-:Y:S01]  /*4230*/  LOP3.LUT R181, R11, 0x40, RZ, 0x3c, !PT ;  /* 0x000000400bb57812 */ /* 0x000fe200078e3cff */
[----:B------:R-:W2:Y:S04]  /*4240*/  LDL.64 R186, [R1+0x70] ;  /* 0x0000700001ba7983 */ /* 0x000ea80000100a00 */
[----:B-----5:R-:W-:Y:S04]  /*4250*/  STS.U16 [R209+UR6+0x3c00], R198 ;  /* 0x003c00c6d1007988 */ /* 0x020fe80008000406 */
        /* <DEDUP_REMOVED lines=23> */
[----:B------:R1:W-:Y:S01]  /*43d0*/  STS.U16 [R3+UR6+0x3f00], R100 ;  /* 0x003f006403007988 */ /* 0x0003e20008000406 */
[----:B------:R-:W-:Y:S01]  /*43e0*/  BAR.SYNC.DEFER_BLOCKING 0x0 ;  /* 0x0000000000007b1d */ /* 0x000fe20000010000 */
[----:B-1----:R-:W-:-:S05]  /*43f0*/  LOP3.LUT R3, R10, 0x20, RZ, 0x3c, !PT ;  /* 0x000000200a037812 */ /* 0x002fca00078e3cff */
[----:B------:R-:W-:Y:S04]  /*4400*/  LDSM.16.MT88.4 R72, [R10+UR6+0x4000] ;  /* 0x004000060a48783b */ /* 0x000fe80008004200 */
[----:B------:R-:W1:Y:S04]  /*4410*/  LDSM.16.M88.4 R144, [R11+UR6+0x2000] ;  /* 0x002000060b90783b */ /* 0x000e680008000200 */
[----:B------:R-:W3:Y:S04]  /*4420*/  LDSM.16.MT88.4 R96, [R3+UR6+0x4000] ;  /* 0x004000060360783b */ /* 0x000ee80008004200 */
[----:B------:R-:W4:Y:S04]  /*4430*/  LDSM.16.M88.4 R92, [R11+UR6] ;  /* 0x000000060b5c783b */ /* 0x000f280008000200 */
[----:B------:R-:W5:Y:S04]  /*4440*/  LDSM.16.MT88.4 R100, [R10+UR6+0x4400] ;  /* 0x004400060a64783b */ /* 0x000f680008004200 */
[----:B------:R-:W0:Y:S04]  /*4450*/  LDSM.16.MT88.4 R84, [R3+UR6+0x4400] ;  /* 0x004400060354783b */ /* 0x000e280008004200 */
[----:B------:R-:W-:Y:S04]  /*4460*/  LDSM.16.MT88.4 R112, [R10+UR6+0x4800] ;  /* 0x004800060a70783b */ /* 0x000fe80008004200 */
[----:B------:R-:W0:Y:S04]  /*4470*/  LDSM.16.M88.4 R128, [R181+UR6+0x2000] ;  /* 0x00200006b580783b */ /* 0x000e280008000200 */
[----:B------:R-:W0:Y:S04]  /*4480*/  LDSM.16.MT88.4 R76, [R3+UR6+0x4800] ;  /* 0x00480006034c783b */ /* 0x000e280008004200 */
[----:B------:R-:W2:Y:S01]  /*4490*/  LDSM.16.M88.4 R68, [R181+UR6] ;  /* 0x00000006b544783b */ /* 0x000ea20008000200 */
[-C--:B-1----:R-:W-:Y:S06]  /*44a0*/  HMMA.16816.F32 R88, R72, R144.reuse, RZ ;  /* 0x000000904858723c */ /* 0x082fec00000018ff */
[----:B---3--:R-:W-:Y:S06]  /*44b0*/  HMMA.16816.F32 R104, R96, R144, RZ ;  /* 0x000000906068723c */ /* 0x008fec00000018ff */
[-C--:B----4-:R-:W-:Y:S06]  /*44c0*/  HMMA.16816.F32 R72, R72, R92.reuse, RZ ;  /* 0x0000005c4848723c */ /* 0x090fec00000018ff */
[----:B------:R-:W-:Y:S06]  /*44d0*/  HMMA.16816.F32 R96, R96, R92, RZ ;  /* 0x0000005c6060723c */ /* 0x000fec00000018ff */
[-C--:B-----5:R-:W-:Y:S06]  /*44e0*/  HMMA.16816.F32 R88, R100, R146.reuse, R88 ;  /* 0x000000926458723c */ /* 0x0a0fec0000001858 */
[----:B0-----:R-:W-:Y:S01]  /*44f0*/  HMMA.16816.F32 R144, R84, R146, R104 ;  /* 0x000000925490723c */ /* 0x001fe20000001868 */
[----:B------:R-:W0:Y:S05]  /*4500*/  LDSM.16.MT88.4 R104, [R10+UR6+0x4c00] ;  /* 0x004c00060a68783b */ /* 0x000e2a0008004200 */
[-C--:B------:R-:W-:Y:S01]  /*4510*/  HMMA.16816.F32 R72, R100, R94.reuse, R72 ;  /* 0x0000005e6448723c */ /* 0x080fe20000001848 */
[----:B------:R-:W1:Y:S05]  /*4520*/  LDSM.16.MT88.4 R100, [R3+UR6+0x4c00] ;  /* 0x004c00060364783b */ /* 0x000e6a0008004200 */
[----:B------:R-:W-:Y:S01]  /*4530*/  HMMA.16816.F32 R84, R84, R94, R96 ;  /* 0x0000005e5454723c */ /* 0x000fe20000001860 */
[----:B------:R-:W-:Y:S04]  /*4540*/  LDSM.16.MT88.4 R92, [R10+UR6+0x5000] ;  /* 0x005000060a5c783b */ /* 0x000fe80008004200 */
[----:B------:R-:W3:Y:S01]  /*4550*/  LDSM.16.M88.4 R96, [R11+UR6+0x2080] ;  /* 0x002080060b60783b */ /* 0x000ee20008000200 */
[-C--:B------:R-:W-:Y:S06]  /*4560*/  HMMA.16816.F32 R88, R112, R128.reuse, R88 ;  /* 0x000000807058723c */ /* 0x080fec0000001858 */
[----:B------:R-:W-:Y:S06]  /*4570*/  HMMA.16816.F32 R144, R76, R128, R144 ;  /* 0x000000804c90723c */ /* 0x000fec0000001890 */
[-C--:B--2---:R-:W-:Y:S01]  /*4580*/  HMMA.16816.F32 R112, R112, R68.reuse, R72 ;  /* 0x000000447070723c */ /* 0x084fe20000001848 */
[----:B------:R-:W2:Y:S05]  /*4590*/  LDSM.16.MT88.4 R72, [R3+UR6+0x5000] ;  /* 0x005000060348783b */ /* 0x000eaa0008004200 */
[----:B------:R-:W-:Y:S01]  /*45a0*/  HMMA.16816.F32 R76, R76, R68, R84 ;  /* 0x000000444c4c723c */ /* 0x000fe20000001854 */
[----:B------:R-:W4:Y:S05]  /*45b0*/  LDSM.16.M88.4 R84, [R11+UR6+0x80] ;  /* 0x000080060b54783b */ /* 0x000f2a0008000200 */
[-C--:B0-----:R-:W-:Y:S06]  /*45c0*/  HMMA.16816.F32 R88, R104, R130.reuse, R88 ;  /* 0x000000826858723c */ /* 0x081fec0000001858 */
[----:B-1----:R-:W-:Y:S01]  /*45d0*/  HMMA.16816.F32 R144, R100, R130, R144 ;  /* 0x000000826490723c */ /* 0x002fe20000001890 */
[----:B------:R-:W0:Y:S05]  /*45e0*/  LDSM.16.MT88.4 R128, [R10+UR6+0x5400] ;  /* 0x005400060a80783b */ /* 0x000e2a0008004200 */
[-C--:B------:R-:W-:Y:S01]  /*45f0*/  HMMA.16816.F32 R112, R104, R70.reuse, R112 ;  /* 0x000000466870723c */ /* 0x080fe20000001870 */
[----:B------:R-:W1:Y:S05]  /*4600*/  LDSM.16.MT88.4 R104, [R3+UR6+0x5400] ;  /* 0x005400060368783b */ /* 0x000e6a0008004200 */
[----:B------:R-:W-:Y:S01]  /*4610*/  HMMA.16816.F32 R76, R100, R70, R76 ;  /* 0x00000046644c723c */ /* 0x000fe2000000184c */
[----:B------:R-:W-:Y:S04]  /*4620*/  LDSM.16.MT88.4 R68, [R10+UR6+0x5800] ;  /* 0x005800060a44783b */ /* 0x000fe80008004200 */
[----:B------:R-:W5:Y:S01]  /*4630*/  LDSM.16.M88.4 R100, [R181+UR6+0x2080] ;  /* 0x00208006b564783b */ /* 0x000f620008000200 */
[-C--:B---3--:R-:W-:Y:S06]  /*4640*/  HMMA.16816.F32 R88, R92, R96.reuse, R88 ;  /* 0x000000605c58723c */ /* 0x088fec0000001858 */
[----:B--2---:R-:W-:Y:S06]  /*4650*/  HMMA.16816.F32 R144, R72, R96, R144 ;  /* 0x000000604890723c */ /* 0x004fec0000001890 */
[-C--:B----4-:R-:W-:Y:S01]  /*4660*/  HMMA.16816.F32 R112, R92, R84.reuse, R112 ;  /* 0x000000545c70723c */ /* 0x090fe20000001870 */
[----:B------:R-:W2:Y:S05]  /*4670*/  LDSM.16.MT88.4 R92, [R3+UR6+0x5800] ;  /* 0x00580006035c783b */ /* 0x000eaa0008004200 */
[----:B------:R-:W-:Y:S01]  /*4680*/  HMMA.16816.F32 R76, R72, R84, R76 ;  /* 0x00000054484c723c */ /* 0x000fe2000000184c */
[----:B------:R3:W4:Y:S05]  /*4690*/  LDSM.16.M88.4 R72, [R181+UR6+0x80] ;  /* 0x00008006b548783b */ /* 0x00072a0008000200 */
[-C--:B0-----:R-:W-:Y:S06]  /*46a0*/  HMMA.16816.F32 R88, R128, R98.reuse, R88 ;  /* 0x000000628058723c */ /* 0x081fec0000001858 */
[----:B-1----:R-:W-:Y:S01]  /*46b0*/  HMMA.16816.F32 R144, R104, R98, R144 ;  /* 0x000000626890723c */ /* 0x002fe20000001890 */
[----:B------:R-:W0:Y:S05]  /*46c0*/  LDSM.16.MT88.4 R96, [R10+UR6+0x5c00] ;  /* 0x005c00060a60783b */ /* 0x000e2a0008004200 */
[-C--:B------:R-:W-:Y:S01]  /*46d0*/  HMMA.16816.F32 R112, R128, R86.reuse, R112 ;  /* 0x000000568070723c */ /* 0x080fe20000001870 */
[----:B------:R1:W0:Y:S05]  /*46e0*/  LDSM.16.MT88.4 R128, [R3+UR6+0x5c00] ;  /* 0x005c00060380783b */ /* 0x00022a0008004200 */
[----:B------:R-:W-:Y:S01]  /*46f0*/  HMMA.16816.F32 R76, R104, R86, R76 ;  /* 0x00000056684c723c */ /* 0x000fe2000000184c */
[----:B---3--:R-:W3:Y:S05]  /*4700*/  S2R R181, SR_TID.X ;  /* 0x0000000000b57919 */ /* 0x008eea0000002100 */
[-C--:B-----5:R-:W-:Y:S06]  /*4710*/  HMMA.16816.F32 R88, R68, R100.reuse, R88 ;  /* 0x000000644458723c */ /* 0x0a0fec0000001858 */
[----:B--2---:R-:W-:Y:S06]  /*4720*/  HMMA.16816.F32 R144, R92, R100, R144 ;  /* 0x000000645c90723c */ /* 0x004fec0000001890 */
[-C--:B----4-:R-:W-:Y:S01]  /*4730*/  HMMA.16816.F32 R112, R68, R72.reuse, R112 ;  /* 0x000000484470723c */ /* 0x090fe20000001870 */
[----:B-1----:R-:W-:Y:S01]  /*4740*/  VIADD R3, R252, UR4 ;  /* 0x00000004fc037c36 */ /* 0x002fe20008000000 */
[----:B------:R-:W-:Y:S01]  /*4750*/  LOP3.LUT R182, R182, 0x1c, RZ, 0xc0, !PT ;  /* 0x0000001cb6b67812 */ /* 0x000fe200078ec0ff */
[----:B------:R-:W2:Y:S03]  /*4760*/  LDL.64 R100, [R1+0x58] ;  /* 0x0000580001647983 */ /* 0x000ea60000100a00 */
[----:B------:R-:W-:Y:S01]  /*4770*/  HMMA.16816.F32 R76, R92, R72, R76 ;  /* 0x000000485c4c723c */ /* 0x000fe2000000184c */
[----:B------:R-:W4:Y:S04]  /*4780*/  LDL.64 R106, [R1+0x38] ;  /* 0x00003800016a7983 */ /* 0x000f280000100a00 */
[----:B------:R-:W5:Y:S01]  /*4790*/  LDL.64 R104, [R1+0x8] ;  /* 0x0000080001687983 */ /* 0x000f620000100a00 */
[-C--:B0-----:R-:W-:Y:S06]  /*47a0*/  HMMA.16816.F32 R88, R96, R102.reuse, R88 ;  /* 0x000000666058723c */ /* 0x081fec0000001858 */
[----:B------:R-:W-:Y:S06]  /*47b0*/  HMMA.16816.F32 R144, R128, R102, R144 ;  /* 0x000000668090723c */ /* 0x000fec0000001890 */
[-C--:B------:R-:W-:Y:S01]  /*47c0*/  HMMA.16816.F32 R112, R96, R74.reuse, R112 ;  /* 0x0000004a6070723c */ /* 0x080fe20000001870 */
[----:B------:R-:W-:Y:S01]  /*47d0*/  VIADD R4, R3, 0x20 ;  /* 0x0000002003047836 */ /* 0x000fe20000000000 */
[C---:B------:R-:W-:Y:S01]  /*47e0*/  ISETP.GE.AND P6, PT, R16.reuse, R3, PT ;  /* 0x000000031000720c */ /* 0x040fe20003fc6270 */
[----:B------:R-:W2:Y:S03]  /*47f0*/  LDL.64 R102, [R1+0x68] ;  /* 0x0000680001667983 */ /* 0x000ea60000100a00 */
[----:B------:R-:W-:Y:S01]  /*4800*/  HMMA.16816.F32 R76, R128, R74, R76 ;  /* 0x0000004a804c723c */ /* 0x000fe2000000184c */
[-C--:B------:R-:W-:Y:S01]  /*4810*/  ISETP.GE.AND P2, PT, R16, R4.reuse, PT ;  /* 0x000000041000720c */ /* 0x080fe20003f46270 */
[----:B------:R-:W4:Y:S01]  /*4820*/  LDL.64 R98, [R1+0x50] ;  /* 0x0000500001627983 */ /* 0x000f220000100a00 */
[----:B------:R-:W-:-:S03]  /*4830*/  ISETP.GE.AND P3, PT, R17, R4, PT ;  /* 0x000000041100720c */ /* 0x000fc60003f66270 */
[----:B------:R-:W-:Y:S01]  /*4840*/  FMUL R88, R88, UR9 ;  /* 0x0000000958587c20 */ /* 0x000fe20008400000 */
[----:B------:R-:W-:Y:S01]  /*4850*/  FMUL R5, R90, UR9 ;  /* 0x000000095a057c20 */ /* 0x000fe20008400000 */
[-C--:B------:R-:W-:Y:S01]  /*4860*/  ISETP.GE.AND P4, PT, R18, R4.reuse, PT ;  /* 0x000000041200720c */ /* 0x080fe20003f86270 */
[----:B------:R-:W5:Y:S01]  /*4870*/  LDL.64 R96, [R1+0x48] ;  /* 0x0000480001607983 */ /* 0x000f620000100a00 */
[----:B------:R-:W-:Y:S02]  /*4880*/  ISETP.GE.AND P5, PT, R19, R4, PT ;  /* 0x000000041300720c */ /* 0x000fe40003fa6270 */
[----:B------:R-:W-:Y:S01]  /*4890*/  FMUL R6, R144, UR9 ;  /* 0x0000000990067c20 */ /* 0x000fe20008400000 */
[----:B------:R-:W-:Y:S01]  /*48a0*/  FMUL R66, R146, UR9 ;  /* 0x0000000992427c20 */ /* 0x000fe20008400000 */
[-C--:B------:R-:W-:Y:S01]  /*48b0*/  ISETP.GT.AND P1, PT, R16, R3.reuse, PT ;  /* 0x000000031000720c */ /* 0x080fe20003f24270 */
[----:B------:R-:W-:Y:S01]  /*48c0*/  FMUL R68, R147, UR9 ;  /* 0x0000000993447c20 */ /* 0x000fe20008400000 */
[----:B---3--:R-:W-:Y:S01]  /*48d0*/  LOP3.LUT R181, R181, 0x7f, RZ, 0xc0, !PT ;  /* 0x0000007fb5b57812 */ /* 0x008fe200078ec0ff */
[----:B------:R-:W3:Y:S01]  /*48e0*/  LDL.64 R94, [R1+0x60] ;  /* 0x00006000015e7983 */ /* 0x000ee20000100a00 */
[----:B------:R-:W-:Y:S01]  /*48f0*/  FMUL R70, R112, UR9 ;  /* 0x0000000970467c20 */ /* 0x000fe20008400000 */
[----:B------:R-:W-:Y:S01]  /*4900*/  FMUL R84, R113, UR9 ;  /* 0x0000000971547c20 */ /* 0x000fe20008400000 */
[----:B------:R-:W-:Y:S01]  /*4910*/  FSEL R4, R88, -INF , P2 ;  /* 0xff80000058047808 */ /* 0x000fe20001000000 */
[----:B------:R-:W-:Y:S01]  /*4920*/  FMUL R69, R114, UR9 ;  /* 0x0000000972457c20 */ /* 0x000fe20008400000 */
[----:B------:R-:W-:Y:S01]  /*4930*/  FSEL R5, R5, -INF , P3 ;  /* 0xff80000005057808 */ /* 0x000fe20001800000 */
[----:B------:R-:W-:Y:S01]  /*4940*/  FMUL R72, R115, UR9 ;  /* 0x0000000973487c20 */ /* 0x000fe20008400000 */
[CC--:B------:R-:W-:Y:S01]  /*4950*/  ISETP.GE.AND P2, PT, R17.reuse, R3.reuse, PT ;  /* 0x000000031100720c */ /* 0x0c0fe20003f46270 */
[----:B------:R-:W-:Y:S01]  /*4960*/  FMUL R71, R76, UR9 ;  /* 0x000000094c477c20 */ /* 0x000fe20008400000 */
[-C--:B------:R-:W-:Y:S01]  /*4970*/  ISETP.GT.AND P3, PT, R17, R3.reuse, PT ;  /* 0x000000031100720c */ /* 0x080fe20003f64270 */
[----:B------:R-:W-:Y:S01]  /*4980*/  FMUL R67, R77, UR9 ;  /* 0x000000094d437c20 */ /* 0x000fe20008400000 */
[----:B------:R-:W-:Y:S01]  /*4990*/  FSEL R6, R6, -INF , P4 ;  /* 0xff80000006067808 */ /* 0x000fe20002000000 */
[----:B------:R-:W-:Y:S01]  /*49a0*/  FMUL R74, R78, UR9 ;  /* 0x000000094e4a7c20 */ /* 0x000fe20008400000 */
[----:B------:R-:W-:Y:S01]  /*49b0*/  FSEL R66, R66, -INF , P5 ;  /* 0xff80000042427808 */ /* 0x000fe20002800000 */
[----:B------:R-:W-:Y:S01]  /*49c0*/  FMUL R73, R79, UR9 ;  /* 0x000000094f497c20 */ /* 0x000fe20008400000 */
[----:B------:R-:W-:Y:S01]  /*49d0*/  FSEL R70, R70, -INF , P6 ;  /* 0xff80000046467808 */ /* 0x000fe20003000000 */
[----:B------:R-:W-:Y:S01]  /*49e0*/  FMUL R75, R145, UR9 ;  /* 0x00000009914b7c20 */ /* 0x000fe20008400000 */
[----:B------:R-:W-:Y:S01]  /*49f0*/  FSEL R84, R84, -INF , P1 ;  /* 0xff80000054547808 */ /* 0x000fe20000800000 */
[----:B------:R-:W3:Y:S01]  /*4a00*/  LDL.64 R146, [R1+0x30] ;  /* 0x0000300001927983 */ /* 0x000ee20000100a00 */
[----:B------:R-:W-:-:S02]  /*4a10*/  ISETP.GE.AND P4, PT, R18, R3, PT ;  /* 0x000000031200720c */ /* 0x000fc40003f86270 */
[-C--:B------:R-:W-:Y:S01]  /*4a20*/  ISETP.GT.AND P5, PT, R18, R3.reuse, PT ;  /* 0x000000031200720c */ /* 0x080fe20003fa4270 */
[----:B------:R-:W3:Y:S01]  /*4a30*/  LDL.64 R130, [R1+0x18] ;  /* 0x0000180001827983 */ /* 0x000ee20000100a00 */
[CC--:B------:R-:W-:Y:S02]  /*4a40*/  ISETP.GE.AND P6, PT, R19.reuse, R3.reuse, PT ;  /* 0x000000031300720c */ /* 0x0c0fe40003fc6270 */
[----:B------:R-:W-:Y:S01]  /*4a50*/  ISETP.GT.AND P1, PT, R19, R3, PT ;  /* 0x000000031300720c */ /* 0x000fe20003f24270 */
[----:B------:R-:W-:Y:S01]  /*4a60*/  VIADD R3, R3, 0x21 ;  /* 0x0000002103037836 */ /* 0x000fe20000000000 */
[----:B------:R-:W-:Y:S01]  /*4a70*/  FSEL R69, R69, -INF , P2 ;  /* 0xff80000045457808 */ /* 0x000fe20001000000 */
[----:B------:R-:W3:Y:S01]  /*4a80*/  LDL.64 R128, [R1+0x10] ;  /* 0x0000100001807983 */ /* 0x000ee20000100a00 */
[----:B------:R-:W-:Y:S01]  /*4a90*/  FSEL R72, R72, -INF , P3 ;  /* 0xff80000048487808 */ /* 0x000fe20001800000 */
[----:B------:R-:W-:Y:S01]  /*4aa0*/  FMUL R79, R89, UR9 ;  /* 0x00000009594f7c20 */ /* 0x000fe20008400000 */
[----:B------:R-:W-:Y:S01]  /*4ab0*/  FSEL R71, R71, -INF , P4 ;  /* 0xff80000047477808 */ /* 0x000fe20002000000 */
[----:B------:R-:W-:Y:S01]  /*4ac0*/  FMUL R77, R91, UR9 ;  /* 0x000000095b4d7c20 */ /* 0x000fe20008400000 */
[----:B------:R-:W-:Y:S01]  /*4ad0*/  FSEL R67, R67, -INF , P5 ;  /* 0xff80000043437808 */ /* 0x000fe20002800000 */
[----:B------:R-:W3:Y:S01]  /*4ae0*/  LDL.64 R114, [R1] ;  /* 0x0000000001727983 */ /* 0x000ee20000100a00 */
[----:B------:R-:W-:-:S02]  /*4af0*/  FSEL R74, R74, -INF , P6 ;  /* 0xff8000004a4a7808 */ /* 0x000fc40003000000 */
[----:B------:R-:W-:Y:S01]  /*4b00*/  FSEL R73, R73, -INF , P1 ;  /* 0xff80000049497808 */ /* 0x000fe20000800000 */
[----:B------:R-:W3:Y:S01]  /*4b10*/  LDL.64 R144, [R1+0x20] ;  /* 0x0000200001907983 */ /* 0x000ee20000100a00 */
[-C--:B------:R-:W-:Y:S02]  /*4b20*/  ISETP.GE.AND P2, PT, R16, R3.reuse, PT ;  /* 0x000000031000720c */ /* 0x080fe40003f46270 */
[----:B------:R-:W-:Y:S01]  /*4b30*/  FMNMX R88, R70, R84, !PT ;  /* 0x0000005446587209 */ /* 0x000fe20007800000 */
[----:B------:R-:W3:Y:S01]  /*4b40*/  LDL.64 R112, [R1+0x28] ;  /* 0x0000280001707983 */ /* 0x000ee20000100a00 */
[-C--:B------:R-:W-:Y:S02]  /*4b50*/  ISETP.GE.AND P3, PT, R17, R3.reuse, PT ;  /* 0x000000031100720c */ /* 0x080fe40003f66270 */
[----:B------:R-:W-:Y:S02]  /*4b60*/  FMNMX R86, R69, R72, !PT ;  /* 0x0000004845567209 */ /* 0x000fe40007800000 */
[----:B------:R-:W-:-:S02]  /*4b70*/  ISETP.GE.AND P4, PT, R18, R3, PT ;  /* 0x000000031200720c */ /* 0x000fc40003f86270 */
[----:B------:R-:W-:Y:S02]  /*4b80*/  FMNMX R85, R71, R67, !PT ;  /* 0x0000004347557209 */ /* 0x000fe40007800000 */
[----:B------:R-:W-:Y:S02]  /*4b90*/  ISETP.GE.AND P5, PT, R19, R3, PT ;  /* 0x000000031300720c */ /* 0x000fe40003fa6270 */
[----:B------:R-:W-:Y:S02]  /*4ba0*/  FMNMX R78, R74, R73, !PT ;  /* 0x000000494a4e7209 */ /* 0x000fe40007800000 */
[----:B------:R-:W-:Y:S02]  /*4bb0*/  FSEL R79, R79, -INF , P2 ;  /* 0xff8000004f4f7808 */ /* 0x000fe40001000000 */
[----:B------:R-:W-:Y:S02]  /*4bc0*/  FMNMX R88, R4, R88, !PT ;  /* 0x0000005804587209 */ /* 0x000fe40007800000 */
[----:B------:R-:W-:-:S02]  /*4bd0*/  FSEL R77, R77, -INF , P3 ;  /* 0xff8000004d4d7808 */ /* 0x000fc40001800000 */
[----:B------:R-:W-:Y:S02]  /*4be0*/  FMNMX R86, R5, R86, !PT ;  /* 0x0000005605567209 */ /* 0x000fe40007800000 */
[----:B------:R-:W-:Y:S02]  /*4bf0*/  FSEL R75, R75, -INF , P4 ;  /* 0xff8000004b4b7808 */ /* 0x000fe40002000000 */
[----:B------:R-:W-:Y:S02]  /*4c00*/  FMNMX R85, R6, R85, !PT ;  /* 0x0000005506557209 */ /* 0x000fe40007800000 */
[----:B------:R-:W-:Y:S02]  /*4c10*/  FSEL R68, R68, -INF , P5 ;  /* 0xff80000044447808 */ /* 0x000fe40002800000 */
[----:B------:R-:W-:Y:S02]  /*4c20*/  FMNMX R78, R66, R78, !PT ;  /* 0x0000004e424e7209 */ /* 0x000fe40007800000 */
[----:B------:R-:W-:-:S02]  /*4c30*/  FMNMX R88, R79, R88, !PT ;  /* 0x000000584f587209 */ /* 0x000fc40007800000 */
[----:B------:R-:W-:Y:S02]  /*4c40*/  FMNMX R86, R77, R86, !PT ;  /* 0x000000564d567209 */ /* 0x000fe40007800000 */
[----:B------:R-:W-:Y:S02]  /*4c50*/  FMNMX R85, R75, R85, !PT ;  /* 0x000000554b557209 */ /* 0x000fe40007800000 */
[----:B------:R-:W-:Y:S01]  /*4c60*/  FMNMX R78, R68, R78, !PT ;  /* 0x0000004e444e7209 */ /* 0x000fe20007800000 */
[----:B------:R-:W0:Y:S04]  /*4c70*/  SHFL.BFLY PT, R89, R88, 0x2, 0x1f ;  /* 0x0c401f0058597f89 */ /* 0x000e2800000e0000 */
[----:B------:R-:W1:Y:S04]  /*4c80*/  SHFL.BFLY PT, R87, R86, 0x2, 0x1f ;  /* 0x0c401f0056577f89 */ /* 0x000e6800000e0000 */
[----:B------:R-:W1:Y:S04]  /*4c90*/  SHFL.BFLY PT, R3, R85, 0x2, 0x1f ;  /* 0x0c401f0055037f89 */ /* 0x000e6800000e0000 */
[----:B------:R-:W1:Y:S01]  /*4ca0*/  SHFL.BFLY PT, R76, R78, 0x2, 0x1f ;  /* 0x0c401f004e4c7f89 */ /* 0x000e6200000e0000 */
[----:B0-----:R-:W-:-:S02]  /*4cb0*/  FMNMX R89, R88, R89, !PT ;  /* 0x0000005958597209 */ /* 0x001fc40007800000 */
[----:B-1----:R-:W-:-:S03]  /*4cc0*/  FMNMX R87, R86, R87, !PT ;  /* 0x0000005756577209 */ /* 0x002fc60007800000 */
[----:B------:R-:W0:Y:S01]  /*4cd0*/  SHFL.BFLY PT, R88, R89, 0x1, 0x1f ;  /* 0x0c201f0059587f89 */ /* 0x000e2200000e0000 */
[----:B------:R-:W-:-:S03]  /*4ce0*/  FMNMX R3, R85, R3, !PT ;  /* 0x0000000355037209 */ /* 0x000fc60007800000 */
[----:B------:R-:W1:Y:S01]  /*4cf0*/  SHFL.BFLY PT, R86, R87, 0x1, 0x1f ;  /* 0x0c201f0057567f89 */ /* 0x000e6200000e0000 */
[----:B------:R-:W-:-:S03]  /*4d00*/  FMNMX R85, R78, R76, !PT ;  /* 0x0000004c4e557209 */ /* 0x000fc60007800000 */
[----:B------:R-:W1:Y:S04]  /*4d10*/  SHFL.BFLY PT, R78, R3, 0x1, 0x1f ;  /* 0x0c201f00034e7f89 */ /* 0x000e6800000e0000 */
[----:B------:R-:W1:Y:S01]  /*4d20*/  SHFL.BFLY PT, R76, R85, 0x1, 0x1f ;  /* 0x0c201f00554c7f89 */ /* 0x000e6200000e0000 */
[----:B0-----:R-:W-:Y:S01]  /*4d30*/  FMNMX R88, R89, R88, !PT ;  /* 0x0000005859587209 */ /* 0x001fe20007800000 */
[----:B------:R-:W-:Y:S01]  /*4d40*/  BAR.SYNC.DEFER_BLOCKING 0x0 ;  /* 0x0000000000007b1d */ /* 0x000fe20000010000 */
[----:B-1----:R-:W-:Y:S02]  /*4d50*/  FMNMX R86, R87, R86, !PT ;  /* 0x0000005657567209 */ /* 0x002fe40007800000 */
[----:B------:R-:W-:Y:S02]  /*4d60*/  FMNMX R78, R3, R78, !PT ;  /* 0x0000004e034e7209 */ /* 0x000fe40007800000 */
[----:B------:R-:W-:Y:S01]  /*4d70*/  FMNMX R76, R85, R76, !PT ;  /* 0x0000004c554c7209 */ /* 0x000fe20007800000 */
[----:B------:R-:W-:Y:S04]  /*4d80*/  @!P0 STS [R180], R88 ;  /* 0x00000058b4008388 */ /* 0x000fe80000000800 */
[----:B------:R-:W-:Y:S04]  /*4d90*/  @!P0 STS [R179], R86 ;  /* 0x00000056b3008388 */ /* 0x000fe80000000800 */
[----:B------:R-:W-:Y:S04]  /*4da0*/  @!P0 STS [R178], R78 ;  /* 0x0000004eb2008388 */ /* 0x000fe80000000800 */
[----:B------:R-:W-:Y:S01]  /*4db0*/  @!P0 STS [R177], R76 ;  /* 0x0000004cb1008388 */ /* 0x000fe20000000800 */
[----:B------:R-:W-:Y:S01]  /*4dc0*/  LEA R181, R181, UR6, 0x2 ;  /* 0x00000006b5b57c11 */ /* 0x000fe2000f8e10ff */
[----:B------:R-:W-:Y:S06]  /*4dd0*/  BAR.SYNC.DEFER_BLOCKING 0x0 ;  /* 0x0000000000007b1d */ /* 0x000fec0000010000 */
[----:B------:R-:W0:Y:S04]  /*4de0*/  LDS R3, [R181] ;  /* 0x00000000b5037984 */ /* 0x000e280000000800 */
[----:B0-----:R-:W0:Y:S02]  /*4df0*/  SHFL.BFLY PT, R76, R3, 0x2, 0x1f ;  /* 0x0c401f00034c7f89 */ /* 0x001e2400000e0000 */
[----:B0-----:R-:W-:-:S05]  /*4e00*/  FMNMX R76, R3, R76, !PT ;  /* 0x0000004c034c7209 */ /* 0x001fca0007800000 */
[----:B------:R-:W0:Y:S02]  /*4e10*/  SHFL.BFLY PT, R3, R76, 0x1, 0x1f ;  /* 0x0c201f004c037f89 */ /* 0x000e2400000e0000 */
[----:B0-----:R-:W-:-:S05]  /*4e20*/  FMNMX R3, R76, R3, !PT ;  /* 0x000000034c037209 */ /* 0x001fca0007800000 */
[----:B------:R-:W-:Y:S01]  /*4e30*/  @!P0 STS [R181], R3 ;  /* 0x00000003b5008388 */ /* 0x000fe20000000800 */
[----:B------:R-:W-:Y:S01]  /*4e40*/  BAR.SYNC.DEFER_BLOCKING 0x0 ;  /* 0x0000000000007b1d */ /* 0x000fe20000010000 */
[----:B------:R-:W-:-:S05]  /*4e50*/  LEA R182, R182, UR6, 0x2 ;  /* 0x00000006b6b67c11 */ /* 0x000fca000f8e10ff */
[----:B------:R0:W1:Y:S04]  /*4e60*/  LDS R3, [R182] ;  /* 0x00000000b6037984 */ /* 0x0000680000000800 */
[----:B------:R-:W2:Y:S04]  /*4e70*/  LDS R85, [R20] ;  /* 0x0000000014557984 */ /* 0x000ea80000000800 */
[----:B------:R-:W4:Y:S04]  /*4e80*/  LDS R78, [R21] ;  /* 0x00000000154e7984 */ /* 0x000f280000000800 */
[----:B0-----:R-:W3:Y:S04]  /*4e90*/  LDL.64 R182, [R1+0x40] ;  /* 0x0000400001b67983 */ /* 0x001ee80000100a00 */
[----:B------:R-:W0:Y:S01]  /*4ea0*/  LDS R76, [R22] ;  /* 0x00000000164c7984 */ /* 0x000e220000000800 */
[----:B-1----:R-:W-:-:S05]  /*4eb0*/  FMNMX R3, R3, R65, !PT ;  /* 0x0000004103037209 */ /* 0x002fca0007800000 */
[--C-:B------:R-:W-:Y:S01]  /*4ec0*/  FADD R90, R70, -R3.reuse ;  /* 0x80000003465a7221 */ /* 0x100fe20000000000 */
[--C-:B------:R-:W-:Y:S01]  /*4ed0*/  FADD R70, R4, -R3.reuse ;  /* 0x8000000304467221 */ /* 0x100fe20000000000 */
[----:B--2---:R-:W-:Y:S01]  /*4ee0*/  FMNMX R4, R85, R64, !PT ;  /* 0x0000004055047209 */ /* 0x004fe20007800000 */
[--C-:B------:R-:W-:Y:S01]  /*4ef0*/  FADD R84, R84, -R3.reuse ;  /* 0x8000000354547221 */ /* 0x100fe20000000000 */
[----:B------:R-:W-:Y:S01]  /*4f00*/  FADD R79, R79, -R3 ;  /* 0x800000034f4f7221 */ /* 0x000fe20000000000 */
[----:B------:R-:W-:Y:S02]  /*4f10*/  FMUL R70, R70, 1.4426950216293334961 ;  /* 0x3fb8aa3b46467820 */ /* 0x000fe40000400000 */
[----:B------:R-:W-:Y:S01]  /*4f20*/  FMUL R84, R84, 1.4426950216293334961 ;  /* 0x3fb8aa3b54547820 */ /* 0x000fe20000400000 */
[--C-:B------:R-:W-:Y:S01]  /*4f30*/  FADD R69, R69, -R4.reuse ;  /* 0x8000000445457221 */ /* 0x100fe20000000000 */
[----:B------:R-:W-:Y:S02]  /*4f40*/  FADD R72, R72, -R4 ;  /* 0x8000000448487221 */ /* 0x000fe40000000000 */
[----:B------:R-:W-:Y:S01]  /*4f50*/  MUFU.EX2 R91, R84 ;  /* 0x00000054005b7308 */ /* 0x000fe20000000800 */
[----:B------:R-:W-:-:S07]  /*4f60*/  FMUL R69, R69, 1.4426950216293334961 ;  /* 0x3fb8aa3b45457820 */ /* 0x000fce0000400000 */
[----:B------:R1:W-:Y:S02]  /*4f70*/  MUFU.EX2 R84, R70 ;  /* 0x0000004600547308 */ /* 0x0003e40000000800 */
[----:B-1----:R-:W-:-:S06]  /*4f80*/  FMUL R70, R79, 1.4426950216293334961 ;  /* 0x3fb8aa3b4f467820 */ /* 0x002fcc0000400000 */
[----:B------:R1:W-:Y:S01]  /*4f90*/  MUFU.EX2 R79, R69 ;  /* 0x00000045004f7308 */ /* 0x0003e20000000800 */
[--C-:B------:R-:W-:Y:S01]  /*4fa0*/  FADD R77, R77, -R4.reuse ;  /* 0x800000044d4d7221 */ /* 0x100fe20000000000 */
[----:B-1----:R-:W-:Y:S01]  /*4fb0*/  FMUL R69, R72, 1.4426950216293334961 ;  /* 0x3fb8aa3b48457820 */ /* 0x002fe20000400000 */
[----:B------:R-:W-:Y:S01]  /*4fc0*/  FADD R72, R5, -R4 ;  /* 0x8000000405487221 */ /* 0x000fe20000000000 */
[----:B----4-:R-:W-:-:S03]  /*4fd0*/  FMNMX R5, R78, R62, !PT ;  /* 0x0000003e4e057209 */ /* 0x010fc60007800000 */
[----:B------:R-:W-:Y:S01]  /*4fe0*/  FMUL R72, R72, 1.4426950216293334961 ;  /* 0x3fb8aa3b48487820 */ /* 0x000fe20000400000 */
[----:B------:R-:W-:-:S03]  /*4ff0*/  FMUL R77, R77, 1.4426950216293334961 ;  /* 0x3fb8aa3b4d4d7820 */ /* 0x000fc60000400000 */
[----:B------:R1:W-:Y:S01]  /*5000*/  MUFU.EX2 R78, R72 ;  /* 0x00000048004e7308 */ /* 0x0003e20000000800 */
[--C-:B------:R-:W-:Y:S01]  /*5010*/  FADD R67, R67, -R5.reuse ;  /* 0x8000000543437221 */ /* 0x100fe20000000000 */
[----:B-1----:R-:W-:-:S04]  /*5020*/  FADD R72, R71, -R5 ;  /* 0x8000000547487221 */ /* 0x002fc80000000000 */
[----:B------:R-:W-:Y:S02]  /*5030*/  FMUL R72, R72, 1.4426950216293334961 ;  /* 0x3fb8aa3b48487820 */ /* 0x000fe40000400000 */
[----:B------:R-:W-:Y:S08]  /*5040*/  MUFU.EX2 R71, R77 ;  /* 0x0000004d00477308 */ /* 0x000ff00000000800 */
[----:B------:R1:W-:Y:S02]  /*5050*/  MUFU.EX2 R77, R72 ;  /* 0x00000048004d7308 */ /* 0x0003e40000000800 */
[----:B-1----:R-:W-:Y:S01]  /*5060*/  FMUL R72, R67, 1.4426950216293334961 ;  /* 0x3fb8aa3b43487820 */ /* 0x002fe20000400000 */
[----:B------:R-:W-:Y:S01]  /*5070*/  FADD R67, R6, -R5 ;  /* 0x8000000506437221 */ /* 0x000fe20000000000 */
[----:B0-----:R-:W-:-:S03]  /*5080*/  FMNMX R6, R76, R63, !PT ;  /* 0x0000003f4c067209 */ /* 0x001fc60007800000 */
[----:B------:R-:W-:Y:S01]  /*5090*/  FMUL R67, R67, 1.4426950216293334961 ;  /* 0x3fb8aa3b43437820 */ /* 0x000fe20000400000 */
[----:B------:R-:W-:Y:S01]  /*50a0*/  FMUL R90, R90, 1.4426950216293334961 ;  /* 0x3fb8aa3b5a5a7820 */ /* 0x000fe20000400000 */
[--C-:B------:R-:W-:Y:S02]  /*50b0*/  FADD R73, R73, -R6.reuse ;  /* 0x8000000649497221 */ /* 0x100fe40000000000 */
[----:B------:R0:W-:Y:S01]  /*50c0*/  MUFU.EX2 R76, R67 ;  /* 0x00000043004c7308 */ /* 0x0001e20000000800 */
[--C-:B------:R-:W-:Y:S01]  /*50d0*/  FADD R66, R66, -R6.reuse ;  /* 0x8000000642427221 */ /* 0x100fe20000000000 */
[----:B------:R-:W-:Y:S01]  /*50e0*/  FMUL R73, R73, 1.4426950216293334961 ;  /* 0x3fb8aa3b49497820 */ /* 0x000fe20000400000 */
[----:B0-----:R-:W-:-:S05]  /*50f0*/  FADD R67, R74, -R6 ;  /* 0x800000064a437221 */ /* 0x001fca0000000000 */
[----:B------:R-:W0:Y:S01]  /*5100*/  MUFU.EX2 R90, R90 ;  /* 0x0000005a005a7308 */ /* 0x000e220000000800 */
[----:B------:R-:W-:Y:S01]  /*5110*/  FMUL R67, R67, 1.4426950216293334961 ;  /* 0x3fb8aa3b43437820 */ /* 0x000fe20000400000 */
[----:B------:R-:W-:Y:S01]  /*5120*/  FADD R75, R75, -R5 ;  /* 0x800000054b4b7221 */ /* 0x000fe20000000000 */
[----:B------:R-:W-:Y:S01]  /*5130*/  FMUL R66, R66, 1.4426950216293334961 ;  /* 0x3fb8aa3b42427820 */ /* 0x000fe20000400000 */
[----:B------:R-:W-:-:S04]  /*5140*/  FADD R68, R68, -R6 ;  /* 0x8000000644447221 */ /* 0x000fc80000000000 */
[----:B------:R-:W1:Y:S01]  /*5150*/  MUFU.EX2 R69, R69 ;  /* 0x0000004500457308 */ /* 0x000e620000000800 */
[----:B------:R-:W-:Y:S01]  /*5160*/  FMUL R75, R75, 1.4426950216293334961 ;  /* 0x3fb8aa3b4b4b7820 */ /* 0x000fe20000400000 */
[----:B------:R-:W-:-:S06]  /*5170*/  FMUL R68, R68, 1.4426950216293334961 ;  /* 0x3fb8aa3b44447820 */ /* 0x000fcc0000400000 */
[----:B------:R-:W2:Y:S08]  /*5180*/  MUFU.EX2 R72, R72 ;  /* 0x0000004800487308 */ /* 0x000eb00000000800 */
[----:B------:R-:W-:Y:S08]  /*5190*/  MUFU.EX2 R67, R67 ;  /* 0x0000004300437308 */ /* 0x000ff00000000800 */
[----:B------:R-:W4:Y:S08]  /*51a0*/  MUFU.EX2 R73, R73 ;  /* 0x0000004900497308 */ /* 0x000f300000000800 */
[----:B------:R-:W5:Y:S08]  /*51b0*/  MUFU.EX2 R66, R66 ;  /* 0x0000004200427308 */ /* 0x000f700000000800 */
[----:B------:R-:W5:Y:S01]  /*51c0*/  MUFU.EX2 R70, R70 ;  /* 0x0000004600467308 */ /* 0x000f620000000800 */
[----:B0-----:R-:W-:-:S07]  /*51d0*/  FADD R92, R90, R91 ;  /* 0x0000005b5a5c7221 */ /* 0x001fce0000000000 */
[----:B------:R-:W0:Y:S01]  /*51e0*/  MUFU.EX2 R74, R75 ;  /* 0x0000004b004a7308 */ /* 0x000e220000000800 */
[----:B-1----:R-:W-:-:S07]  /*51f0*/  FADD R88, R79, R69 ;  /* 0x000000454f587221 */ /* 0x002fce0000000000 */
[----:B------:R-:W1:Y:S01]  /*5200*/  MUFU.EX2 R75, R68 ;  /* 0x00000044004b7308 */ /* 0x000e620000000800 */
[----:B--2---:R-:W-:Y:S01]  /*5210*/  FADD R87, R77, R72 ;  /* 0x000000484d577221 */ /* 0x004fe20000000000 */
[----:B----4-:R-:W-:Y:S01]  /*5220*/  FADD R86, R67, R73 ;  /* 0x0000004943567221 */ /* 0x010fe20000000000 */
[----:B------:R-:W-:Y:S01]  /*5230*/  FADD R92, R84, R92 ;  /* 0x0000005c545c7221 */ /* 0x000fe20000000000 */
[----:B------:R-:W-:Y:S01]  /*5240*/  FADD R88, R78, R88 ;  /* 0x000000584e587221 */ /* 0x000fe20000000000 */
[----:B------:R-:W-:Y:S01]  /*5250*/  FADD R87, R76, R87 ;  /* 0x000000574c577221 */ /* 0x000fe20000000000 */
[----:B-----5:R-:W-:Y:S01]  /*5260*/  FADD R86, R66, R86 ;  /* 0x0000005642567221 */ /* 0x020fe20000000000 */
[----:B------:R-:W-:Y:S01]  /*5270*/  FADD R92, R70, R92 ;  /* 0x0000005c465c7221 */ /* 0x000fe20000000000 */
[----:B------:R-:W-:Y:S01]  /*5280*/  FADD R88, R71, R88 ;  /* 0x0000005847587221 */ /* 0x000fe20000000000 */
[----:B0-----:R-:W-:-:S03]  /*5290*/  FADD R87, R74, R87 ;  /* 0x000000574a577221 */ /* 0x001fc60000000000 */
[----:B------:R-:W0:Y:S01]  /*52a0*/  SHFL.BFLY PT, R93, R92, 0x2, 0x1f ;  /* 0x0c401f005c5d7f89 */ /* 0x000e2200000e0000 */
[----:B-1----:R-:W-:-:S03]  /*52b0*/  FADD R86, R75, R86 ;  /* 0x000000564b567221 */ /* 0x002fc60000000000 */
[----:B------:R-:W1:Y:S04]  /*52c0*/  SHFL.BFLY PT, R89, R88, 0x2, 0x1f ;  /* 0x0c401f0058597f89 */ /* 0x000e6800000e0000 */
[----:B------:R-:W2:Y:S04]  /*52d0*/  SHFL.BFLY PT, R68, R87, 0x2, 0x1f ;  /* 0x0c401f0057447f89 */ /* 0x000ea800000e0000 */
[----:B------:R-:W4:Y:S01]  /*52e0*/  SHFL.BFLY PT, R85, R86, 0x2, 0x1f ;  /* 0x0c401f0056557f89 */ /* 0x000f2200000e0000 */
[----:B0-----:R-:W-:Y:S01]  /*52f0*/  FADD R93, R92, R93 ;  /* 0x0000005d5c5d7221 */ /* 0x001fe20000000000 */
[----:B-1----:R-:W-:-:S04]  /*5300*/  FADD R89, R88, R89 ;  /* 0x0000005958597221 */ /* 0x002fc80000000000 */
[----:B------:R-:W0:Y:S01]  /*5310*/  SHFL.BFLY PT, R92, R93, 0x1, 0x1f ;  /* 0x0c201f005d5c7f89 */ /* 0x000e2200000e0000 */
[----:B--2---:R-:W-:-:S03]  /*5320*/  FADD R68, R87, R68 ;  /* 0x0000004457447221 */ /* 0x004fc60000000000 */
[----:B------:R-:W1:Y:S01]  /*5330*/  SHFL.BFLY PT, R88, R89, 0x1, 0x1f ;  /* 0x0c201f0059587f89 */ /* 0x000e6200000e0000 */
[----:B----4-:R-:W-:-:S03]  /*5340*/  FADD R87, R86, R85 ;  /* 0x0000005556577221 */ /* 0x010fc60000000000 */
[----:B------:R-:W2:Y:S04]  /*5350*/  SHFL.BFLY PT, R86, R68, 0x1, 0x1f ;  /* 0x0c201f0044567f89 */ /* 0x000ea800000e0000 */
[----:B------:R-:W4:Y:S01]  /*5360*/  SHFL.BFLY PT, R85, R87, 0x1, 0x1f ;  /* 0x0c201f0057557f89 */ /* 0x000f2200000e0000 */
[----:B0-----:R-:W-:Y:S01]  /*5370*/  FADD R92, R93, R92 ;  /* 0x0000005c5d5c7221 */ /* 0x001fe20000000000 */
[----:B------:R-:W-:Y:S01]  /*5380*/  BAR.SYNC.DEFER_BLOCKING 0x0 ;  /* 0x0000000000007b1d */ /* 0x000fe20000010000 */
[----:B-1----:R-:W-:Y:S01]  /*5390*/  FADD R88, R89, R88 ;  /* 0x0000005859587221 */ /* 0x002fe20000000000 */
[----:B--2---:R-:W-:Y:S01]  /*53a0*/  FADD R86, R68, R86 ;  /* 0x0000005644567221 */ /* 0x004fe20000000000 */
[----:B----4-:R-:W-:-:S03]  /*53b0*/  FADD R85, R87, R85 ;  /* 0x0000005557557221 */ /* 0x010fc60000000000 */
[----:B------:R-:W-:Y:S04]  /*53c0*/  @!P0 STS [R180], R92 ;  /* 0x0000005cb4008388 */ /* 0x000fe80000000800 */
[----:B------:R-:W-:Y:S04]  /*53d0*/  @!P0 STS [R179], R88 ;  /* 0x00000058b3008388 */ /* 0x000fe80000000800 */
[----:B------:R-:W-:Y:S04]  /*53e0*/  @!P0 STS [R178], R86 ;  /* 0x00000056b2008388 */ /* 0x000fe80000000800 */
[----:B------:R-:W-:Y:S01]  /*53f0*/  @!P0 STS [R177], R85 ;  /* 0x00000055b1008388 */ /* 0x000fe20000000800 */
[----:B------:R-:W-:Y:S06]  /*5400*/  BAR.SYNC.DEFER_BLOCKING 0x0 ;  /* 0x0000000000007b1d */ /* 0x000fec0000010000 */
[----:B------:R-:W0:Y:S04]  /*5410*/  LDS R68, [R181] ;  /* 0x00000000b5447984 */ /* 0x000e280000000800 */
[----:B0-----:R-:W0:Y:S02]  /*5420*/  SHFL.BFLY PT, R85, R68, 0x2, 0x1f ;  /* 0x0c401f0044557f89 */ /* 0x001e2400000e0000 */
[----:B0-----:R-:W-:-:S05]  /*5430*/  FADD R68, R68, R85 ;  /* 0x0000005544447221 */ /* 0x001fca0000000000 */
[----:B------:R-:W0:Y:S02]  /*5440*/  SHFL.BFLY PT, R85, R68, 0x1, 0x1f ;  /* 0x0c201f0044557f89 */ /* 0x000e2400000e0000 */
[----:B0-----:R-:W-:-:S05]  /*5450*/  FADD R68, R68, R85 ;  /* 0x0000005544447221 */ /* 0x001fca0000000000 */
[----:B------:R0:W-:Y:S01]  /*5460*/  @!P0 STS [R181], R68 ;  /* 0x00000044b5008388 */ /* 0x0001e20000000800 */
[----:B------:R-:W-:-:S04]  /*5470*/  IMAD.WIDE R88, R7, 0x2, R102 ;  /* 0x0000000207587825 */ /* 0x000fc800078e0266 */
[C---:B------:R-:W-:Y:S01]  /*5480*/  IMAD.WIDE R98, R7.reuse, 0x2, R98 ;  /* 0x0000000207627825 */ /* 0x040fe200078e0262 */
[----:B------:R-:W-:Y:S03]  /*5490*/  BAR.SYNC.DEFER_BLOCKING 0x0 ;  /* 0x0000000000007b1d */ /* 0x000fe60000010000 */
[----:B------:R-:W-:-:S04]  /*54a0*/  IMAD.WIDE R96, R7, 0x2, R96 ;  /* 0x0000000207607825 */ /* 0x000fc800078e0260 */
[----:B---3--:R-:W-:-:S04]  /*54b0*/  IMAD.WIDE R102, R7, 0x2, R94 ;  /* 0x0000000207667825 */ /* 0x008fc800078e025e */
[----:B------:R-:W-:-:S04]  /*54c0*/  IMAD.WIDE R86, R7, 0x2, R186 ;  /* 0x0000000207567825 */ /* 0x000fc800078e02ba */
[C---:B------:R-:W-:Y:S01]  /*54d0*/  IMAD.WIDE R100, R7.reuse, 0x2, R100 ;  /* 0x0000000207647825 */ /* 0x040fe200078e0264 */
[----:B------:R1:W2:Y:S04]  /*54e0*/  LDG.E.U16 R95, desc[UR10][R88.64] ;  /* 0x0000000a585f7981 */ /* 0x0002a8000c1e1500 */
[----:B------:R3:W4:Y:S01]  /*54f0*/  LDG.E.U16 R85, desc[UR10][R98.64] ;  /* 0x0000000a62557981 */ /* 0x000722000c1e1500 */
[----:B------:R-:W-:-:S03]  /*5500*/  IMAD.WIDE R92, R7, 0x2, R182 ;  /* 0x00000002075c7825 */ /* 0x000fc600078e02b6 */
[----:B------:R-:W5:Y:S01]  /*5510*/  LDG.E.U16 R86, desc[UR10][R86.64] ;  /* 0x0000000a56567981 */ /* 0x000f62000c1e1500 */
[----:B-1----:R-:W-:-:S03]  /*5520*/  IMAD.WIDE R88, R7, 0x2, R106 ;  /* 0x0000000207587825 */ /* 0x002fc600078e026a */
[----:B------:R1:W2:Y:S01]  /*5530*/  LDG.E.U16 R107, desc[UR10][R96.64] ;  /* 0x0000000a606b7981 */ /* 0x0002a2000c1e1500 */
[----:B---3--:R-:W-:-:S03]  /*5540*/  IMAD.WIDE R98, R7, 0x2, R146 ;  /* 0x0000000207627825 */ /* 0x008fc600078e0292 */
[----:B------:R-:W3:Y:S04]  /*5550*/  LDG.E.U16 R101, desc[UR10][R100.64] ;  /* 0x0000000a64657981 */ /* 0x000ee8000c1e1500 */
[----:B------:R-:W2:Y:S01]  /*5560*/  LDG.E.U16 R87, desc[UR10][R98.64] ;  /* 0x0000000a62577981 */ /* 0x000ea2000c1e1500 */
[----:B-1----:R-:W-:-:S03]  /*5570*/  IMAD.WIDE R96, R7, 0x2, R130 ;  /* 0x0000000207607825 */ /* 0x002fc600078e0282 */
[----:B------:R-:W3:Y:S04]  /*5580*/  LDG.E.U16 R94, desc[UR10][R92.64] ;  /* 0x0000000a5c5e7981 */ /* 0x000ee8000c1e1500 */
[----:B------:R1:W3:Y:S04]  /*5590*/  LDG.E.U16 R100, desc[UR10][R88.64] ;  /* 0x0000000a58647981 */ /* 0x0002e8000c1e1500 */
[----:B------:R0:W3:Y:S01]  /*55a0*/  LDG.E.U16 R99, desc[UR10][R96.64] ;  /* 0x0000000a60637981 */ /* 0x0000e2000c1e1500 */
[----:B------:R-:W-:-:S03]  /*55b0*/  IMAD.WIDE R104, R7, 0x2, R104 ;  /* 0x0000000207687825 */ /* 0x000fc600078e0268 */
[----:B------:R-:W3:Y:S01]  /*55c0*/  LDG.E.U16 R102, desc[UR10][R102.64] ;  /* 0x0000000a66667981 */ /* 0x000ee2000c1e1500 */
[----:B-1----:R-:W-:-:S03]  /*55d0*/  IMAD.WIDE R88, R7, 0x2, R128 ;  /* 0x0000000207587825 */ /* 0x002fc600078e0280 */
[----:B------:R-:W3:Y:S01]  /*55e0*/  LDG.E.U16 R104, desc[UR10][R104.64] ;  /* 0x0000000a68687981 */ /* 0x000ee2000c1e1500 */
[----:B0-----:R-:W-:-:S03]  /*55f0*/  IMAD.WIDE R96, R7, 0x2, R114 ;  /* 0x0000000207607825 */ /* 0x001fc600078e0272 */
[----:B------:R0:W3:Y:S01]  /*5600*/  LDG.E.U16 R68, desc[UR10][R88.64] ;  /* 0x0000000a58447981 */ /* 0x0000e2000c1e1500 */
[----:B------:R-:W-:-:S03]  /*5610*/  IMAD.WIDE R128, R7, 0x2, R250 ;  /* 0x0000000207807825 */ /* 0x000fc600078e02fa */
[----:B------:R-:W3:Y:S01]  /*5620*/  LDG.E.U16 R96, desc[UR10][R96.64] ;  /* 0x0000000a60607981 */ /* 0x000ee2000c1e1500 */
[----:B------:R-:W-:-:S03]  /*5630*/  IMAD.WIDE R114, R7, 0x2, R240 ;  /* 0x0000000207727825 */ /* 0x000fc600078e02f0 */
[----:B------:R1:W3:Y:S01]  /*5640*/  LDG.E.U16 R98, desc[UR10][R128.64] ;  /* 0x0000000a80627981 */ /* 0x0002e2000c1e1500 */
[----:B------:R-:W-:-:S03]  /*5650*/  IMAD.WIDE R92, R7, 0x2, R144 ;  /* 0x00000002075c7825 */ /* 0x000fc600078e0290 */
[----:B------:R1:W3:Y:S01]  /*5660*/  LDG.E.U16 R106, desc[UR10][R114.64] ;  /* 0x0000000a726a7981 */ /* 0x0002e2000c1e1500 */
[----:B0-----:R-:W-:-:S03]  /*5670*/  IMAD.WIDE R88, R7, 0x2, R246 ;  /* 0x0000000207587825 */ /* 0x001fc600078e02f6 */
[----:B------:R-:W3:Y:S01]  /*5680*/  LDG.E.U16 R92, desc[UR10][R92.64] ;  /* 0x0000000a5c5c7981 */ /* 0x000ee2000c1e1500 */
[----:B------:R-:W-:-:S03]  /*5690*/  IMAD.WIDE R130, R7, 0x2, R228 ;  /* 0x0000000207827825 */ /* 0x000fc600078e02e4 */
[----:B------:R-:W3:Y:S01]  /*56a0*/  LDG.E.U16 R88, desc[UR10][R88.64] ;  /* 0x0000000a58587981 */ /* 0x000ee2000c1e1500 */
[----:B-1----:R-:W-:-:S04]  /*56b0*/  IMAD.WIDE R128, R7, 0x2, R224 ;  /* 0x0000000207807825 */ /* 0x002fc800078e02e0 */
[C---:B------:R-:W-:Y:S01]  /*56c0*/  IMAD.WIDE R114, R7.reuse, 0x2, R220 ;  /* 0x0000000207727825 */ /* 0x040fe200078e02dc */
[----:B------:R0:W3:Y:S03]  /*56d0*/  LDG.E.U16 R105, desc[UR10][R128.64] ;  /* 0x0000000a80697981 */ /* 0x0000e6000c1e1500 */
[C---:B------:R-:W-:Y:S01]  /*56e0*/  IMAD.WIDE R182, R7.reuse, 0x2, R206 ;  /* 0x0000000207b67825 */ /* 0x040fe200078e02ce */
[----:B------:R1:W3:Y:S04]  /*56f0*/  LDG.E.U16 R89, desc[UR10][R130.64] ;  /* 0x0000000a82597981 */ /* 0x0002e8000c1e1500 */
[----:B------:R1:W3:Y:S01]  /*5700*/  LDG.E.U16 R93, desc[UR10][R114.64] ;  /* 0x0000000a725d7981 */ /* 0x0002e2000c1e1500 */
[----:B0-----:R-:W-:-:S03]  /*5710*/  IMAD.WIDE R128, R7, 0x2, R200 ;  /* 0x0000000207807825 */ /* 0x001fc600078e02c8 */
[----:B------:R-:W3:Y:S01]  /*5720*/  LDG.E.U16 R182, desc[UR10][R182.64] ;  /* 0x0000000ab6b67981 */ /* 0x000ee2000c1e1500 */
[----:B-1----:R-:W-:-:S03]  /*5730*/  IMAD.WIDE R130, R7, 0x2, R210 ;  /* 0x0000000207827825 */ /* 0x002fc600078e02d2 */
[----:B------:R0:W3:Y:S01]  /*5740*/  LDG.E.U16 R186, desc[UR10][R128.64] ;  /* 0x0000000a80ba7981 */ /* 0x0000e2000c1e1500 */
[----:B------:R-:W-:-:S03]  /*5750*/  IMAD.WIDE R114, R7, 0x2, R204 ;  /* 0x0000000207727825 */ /* 0x000fc600078e02cc */
[----:B------:R1:W3:Y:S04]  /*5760*/  LDG.E.U16 R181, desc[UR10][R130.64] ;  /* 0x0000000a82b57981 */ /* 0x0002e8000c1e1500 */
[----:B------:R1:W3:Y:S01]  /*5770*/  LDG.E.U16 R183, desc[UR10][R114.64] ;  /* 0x0000000a72b77981 */ /* 0x0002e2000c1e1500 */
[----:B0-----:R-:W-:-:S04]  /*5780*/  IMAD.WIDE R128, R7, 0x2, R192 ;  /* 0x0000000207807825 */ /* 0x001fc800078e02c0 */
[C---:B-1----:R-:W-:Y:S01]  /*5790*/  IMAD.WIDE R130, R7.reuse, 0x2, R188 ;  /* 0x0000000207827825 */ /* 0x042fe200078e02bc */
[----:B------:R0:W3:Y:S03]  /*57a0*/  LDG.E.U16 R190, desc[UR10][R128.64] ;  /* 0x0000000a80be7981 */ /* 0x0000e6000c1e1500 */
[C---:B------:R-:W-:Y:S01]  /*57b0*/  IMAD.WIDE R114, R7.reuse, 0x2, R196 ;  /* 0x0000000207727825 */ /* 0x040fe200078e02c4 */
        /* <DEDUP_REMOVED lines=12> */
[----:B------:R1:W3:Y:S03]  /*5880*/  LDG.E.U16 R209, desc[UR10][R130.64] ;  /* 0x0000000a82d17981 */ /* 0x0002e6000c1e1500 */
[C---:B------:R-:W-:Y:S01]  /*5890*/  IMAD.WIDE R144, R7.reuse, 0x2, R232 ;  /* 0x0000000207907825 */ /* 0x040fe200078e02e8 */
[----:B------:R1:W3:Y:S03]  /*58a0*/  LDG.E.U16 R203, desc[UR10][R114.64] ;  /* 0x0000000a72cb7981 */ /* 0x0002e6000c1e1500 */
[C---:B0-----:R-:W-:Y:S01]  /*58b0*/  IMAD.WIDE R128, R7.reuse, 0x2, R150 ;  /* 0x0000000207807825 */ /* 0x041fe200078e0296 */
[----:B------:R0:W3:Y:S03]  /*58c0*/  LDG.E.U16 R97, desc[UR10][R144.64] ;  /* 0x0000000a90617981 */ /* 0x0000e6000c1e1500 */
[C---:B-1----:R-:W-:Y:S01]  /*58d0*/  IMAD.WIDE R130, R7.reuse, 0x2, R148 ;  /* 0x0000000207827825 */ /* 0x042fe200078e0294 */
[----:B------:R1:W3:Y:S03]  /*58e0*/  LDG.E.U16 R213, desc[UR10][R128.64] ;  /* 0x0000000a80d57981 */ /* 0x0002e6000c1e1500 */
[C---:B------:R-:W-:Y:S01]  /*58f0*/  IMAD.WIDE R114, R7.reuse, 0x2, R154 ;  /* 0x0000000207727825 */ /* 0x040fe200078e029a */
[----:B------:R-:W3:Y:S03]  /*5900*/  LDG.E.U16 R216, desc[UR10][R130.64] ;  /* 0x0000000a82d87981 */ /* 0x000ee6000c1e1500 */
[C---:B------:R-:W-:Y:S01]  /*5910*/  IMAD.WIDE R112, R7.reuse, 0x2, R112 ;  /* 0x0000000207707825 */ /* 0x040fe200078e0270 */
[----:B------:R1:W3:Y:S03]  /*5920*/  LDG.E.U16 R212, desc[UR10][R114.64] ;  /* 0x0000000a72d47981 */ /* 0x0002e6000c1e1500 */
[----:B0-----:R-:W-:-:S02]  /*5930*/  IMAD.WIDE R144, R7, 0x2, R214 ;  /* 0x0000000207907825 */ /* 0x001fc400078e02d6 */
[----:B------:R-:W3:Y:S02]  /*5940*/  LDG.E.U16 R112, desc[UR10][R112.64] ;  /* 0x0000000a70707981 */ /* 0x000ee4000c1e1500 */
[----:B-1----:R-:W-:-:S04]  /*5950*/  IMAD.WIDE R128, R7, 0x2, R30 ;  /* 0x0000000207807825 */ /* 0x002fc800078e021e */
[C---:B------:R-:W-:Y:S01]  /*5960*/  IMAD.WIDE R114, R7.reuse, 0x2, R26 ;  /* 0x0000000207727825 */ /* 0x040fe200078e021a */
        /* <DEDUP_REMOVED lines=18> */
[----:B------:R-:W3:Y:S03]  /*5a90*/  LDG.E.U16 R195, desc[UR10][R146.64] ;  /* 0x0000000a92c37981 */ /* 0x000ee6000c1e1500 */
[C---:B-1----:R-:W-:Y:S01]  /*5aa0*/  IMAD.WIDE R128, R7.reuse, 0x2, R48 ;  /* 0x0000000207807825 */ /* 0x042fe200078e0230 */
[----:B------:R-:W3:Y:S03]  /*5ab0*/  LDG.E.U16 R144, desc[UR10][R144.64] ;  /* 0x0000000a90907981 */ /* 0x000ee6000c1e1500 */
[C---:B------:R-:W-:Y:S01]  /*5ac0*/  IMAD.WIDE R130, R7.reuse, 0x2, R56 ;  /* 0x0000000207827825 */ /* 0x040fe200078e0238 */
[----:B------:R0:W3:Y:S04]  /*5ad0*/  LDG.E.U16 R227, desc[UR10][R114.64] ;  /* 0x0000000a72e37981 */ /* 0x0000e8000c1e1500 */
[----:B------:R1:W3:Y:S04]  /*5ae0*/  LDG.E.U16 R230, desc[UR10][R128.64] ;  /* 0x0000000a80e67981 */ /* 0x0002e8000c1e1500 */
[----:B------:R1:W3:Y:S01]  /*5af0*/  LDG.E.U16 R231, desc[UR10][R130.64] ;  /* 0x0000000a82e77981 */ /* 0x0002e2000c1e1500 */
[C---:B0-----:R-:W-:Y:S01]  /*5b00*/  IMAD.WIDE R114, R7.reuse, 0x2, R34 ;  /* 0x0000000207727825 */ /* 0x041fe200078e0222 */
[----:B------:R-:W0:Y:S03]  /*5b10*/  S2R R147, SR_TID.X ;  /* 0x0000000000937919 */ /* 0x000e260000002100 */
[C---:B-1----:R-:W-:Y:S01]  /*5b20*/  IMAD.WIDE R128, R7.reuse, 0x2, R42 ;  /* 0x0000000207807825 */ /* 0x042fe200078e022a */
[----:B------:R1:W3:Y:S03]  /*5b30*/  LDG.E.U16 R234, desc[UR10][R114.64] ;  /* 0x0000000a72ea7981 */ /* 0x0002e6000c1e1500 */
[C---:B------:R-:W-:Y:S01]  /*5b40*/  IMAD.WIDE R130, R7.reuse, 0x2, R50 ;  /* 0x0000000207827825 */ /* 0x040fe200078e0232 */
[----:B------:R1:W3:Y:S04]  /*5b50*/  LDG.E.U16 R235, desc[UR10][R128.64] ;  /* 0x0000000a80eb7981 */ /* 0x0002e8000c1e1500 */
[----:B------:R1:W3:Y:S02]  /*5b60*/  LDG.E.U16 R238, desc[UR10][R130.64] ;  /* 0x0000000a82ee7981 */ /* 0x0002e4000c1e1500 */
[----:B-1----:R-:W-:-:S02]  /*5b70*/  IMAD.WIDE R114, R7, 0x2, R168 ;  /* 0x0000000207727825 */ /* 0x002fc400078e02a8 */
[----:B------:R-:W-:Y:S02]  /*5b80*/  LDS R146, [R21] ;  /* 0x0000000015927984 */ /* 0x000fe40000000800 */
[C---:B------:R-:W-:Y:S02]  /*5b90*/  IMAD.WIDE R128, R7.reuse, 0x2, R58 ;  /* 0x0000000207807825 */ /* 0x040fe400078e023a */
[----:B------:R1:W3:Y:S02]  /*5ba0*/  LDG.E.U16 R242, desc[UR10][R114.64] ;  /* 0x0000000a72f27981 */ /* 0x0002e4000c1e1500 */
[C---:B------:R-:W-:Y:S02]  /*5bb0*/  IMAD.WIDE R130, R7.reuse, 0x2, R160 ;  /* 0x0000000207827825 */ /* 0x040fe400078e02a0 */
[----:B------:R0:W3:Y:S04]  /*5bc0*/  LDG.E.U16 R239, desc[UR10][R128.64] ;  /* 0x0000000a80ef7981 */ /* 0x0000e8000c1e1500 */
[----:B------:R0:W3:Y:S01]  /*5bd0*/  LDG.E.U16 R243, desc[UR10][R130.64] ;  /* 0x0000000a82f37981 */ /* 0x0000e2000c1e1500 */
[----:B-1----:R-:W-:-:S03]  /*5be0*/  IMAD.WIDE R114, R7, 0x2, R152 ;  /* 0x0000000207727825 */ /* 0x002fc600078e0298 */
[----:B------:R-:W-:Y:S01]  /*5bf0*/  LDS R145, [R22] ;  /* 0x0000000016917984 */ /* 0x000fe20000000800 */
[----:B0-----:R-:W-:-:S03]  /*5c00*/  IMAD.WIDE R128, R7, 0x2, R28 ;  /* 0x0000000207807825 */ /* 0x001fc600078e021c */
[----:B------:R0:W3:Y:S01]  /*5c10*/  LDG.E.U16 R244, desc[UR10][R114.64] ;  /* 0x0000000a72f47981 */ /* 0x0000e2000c1e1500 */
[----:B------:R-:W-:-:S03]  /*5c20*/  IMAD.WIDE R130, R7, 0x2, R36 ;  /* 0x0000000207827825 */ /* 0x000fc600078e0224 */
[----:B------:R1:W3:Y:S04]  /*5c30*/  LDG.E.U16 R245, desc[UR10][R128.64] ;  /* 0x0000000a80f57981 */ /* 0x0002e8000c1e1500 */
[----:B------:R1:W3:Y:S01]  /*5c40*/  LDG.E.U16 R248, desc[UR10][R130.64] ;  /* 0x0000000a82f87981 */ /* 0x0002e2000c1e1500 */
[----:B0-----:R-:W-:-:S04]  /*5c50*/  IMAD.WIDE R114, R7, 0x2, R44 ;  /* 0x0000000207727825 */ /* 0x001fc800078e022c */
[C---:B-1----:R-:W-:Y:S02]  /*5c60*/  IMAD.WIDE R128, R7.reuse, 0x2, R52 ;  /* 0x0000000207807825 */ /* 0x042fe400078e0234 */
[----:B------:R0:W3:Y:S02]  /*5c70*/  LDG.E.U16 R114, desc[UR10][R114.64] ;  /* 0x0000000a72727981 */ /* 0x0000e4000c1e1500 */
[----:B------:R-:W-:Y:S02]  /*5c80*/  IMAD.WIDE R130, R7, 0x2, R60 ;  /* 0x0000000207827825 */ /* 0x000fe400078e023c */
[----:B------:R1:W3:Y:S04]  /*5c90*/  LDG.E.U16 R129, desc[UR10][R128.64] ;  /* 0x0000000a80817981 */ /* 0x0002e8000c1e1500 */
[----:B------:R3:W3:Y:S01]  /*5ca0*/  LDG.E.U16 R130, desc[UR10][R130.64] ;  /* 0x0000000a82827981 */ /* 0x0006e2000c1e1500 */
[----:B------:R-:W-:-:S04]  /*5cb0*/  LOP3.LUT R147, R147, 0x1c, RZ, 0xc0, !PT ;  /* 0x0000001c93937812 */ /* 0x000fc800078ec0ff */
[----:B------:R-:W-:-:S05]  /*5cc0*/  LEA R147, R147, UR6, 0x2 ;  /* 0x0000000693937c11 */ /* 0x000fca000f8e10ff */
[----:B0-----:R-:W0:Y:S04]  /*5cd0*/  LDS R115, [R147] ;  /* 0x0000000093737984 */ /* 0x001e280000000800 */
[----:B------:R-:W-:Y:S01]  /*5ce0*/  LDS R147, [R20] ;  /* 0x0000000014937984 */ /* 0x000fe20000000800 */
[----:B------:R-:W-:Y:S01]  /*5cf0*/  BAR.SYNC.DEFER_BLOCKING 0x0 ;  /* 0x0000000000007b1d */ /* 0x000fe20000010000 */
[----:B------:R-:W-:-:S04]  /*5d00*/  FADD R65, -R3, R65 ;  /* 0x0000004103417221 */ /* 0x000fc80000000100 */
[----:B------:R-:W-:-:S04]  /*5d10*/  FMUL R65, R65, 1.4426950216293334961 ;  /* 0x3fb8aa3b41417820 */ /* 0x000fc80000400000 */
[----:B-1----:R1:W0:Y:S02]  /*5d20*/  MUFU.EX2 R128, R65 ;  /* 0x0000004100807308 */ /* 0x0022240000000800 */
[C---:B-1----:R-:W-:Y:S01]  /*5d30*/  LOP3.LUT R65, R0.reuse, 0x40, RZ, 0x3c, !PT ;  /* 0x0000004000417812 */ /* 0x042fe200078e3cff */
[----:B-----5:R-:W-:Y:S04]  /*5d40*/  STS.U16 [R0+UR6], R86 ;  /* 0x0000005600007988 */ /* 0x020fe80008000406 */
[----:B----4-:R-:W-:Y:S04]  /*5d50*/  STS.U16 [R0+UR6+0x400], R85 ;  /* 0x0004005500007988 */ /* 0x010fe80008000406 */
[----:B--2---:R-:W-:Y:S04]  /*5d60*/  STS.U16 [R0+UR6+0x800], R87 ;  /* 0x0008005700007988 */ /* 0x004fe80008000406 */
[----:B---3--:R1:W-:Y:S01]  /*5d70*/  STS.U16 [R0+UR6+0xc00], R68 ;  /* 0x000c004400007988 */ /* 0x0083e20008000406 */
[----:B------:R-:W-:-:S03]  /*5d80*/  LOP3.LUT R131, R0, 0x60, RZ, 0x3c, !PT ;  /* 0x0000006000837812 */ /* 0x000fc600078e3cff */
[----:B------:R-:W-:Y:S04]  /*5d90*/  STS.U16 [R0+UR6+0x1000], R88 ;  /* 0x0010005800007988 */ /* 0x000fe80008000406 */
[----:B------:R2:W-:Y:S04]  /*5da0*/  STS.U16 [R0+UR6+0x1400], R89 ;  /* 0x0014005900007988 */ /* 0x0005e80008000406 */
        /* <DEDUP_REMOVED lines=49> */
[----:B------:R-:W-:Y:S01]  /*60c0*/  STS.U16 [R131+UR6+0x1f00], R194 ;  /* 0x001f00c283007988 */ /* 0x000fe20008000406 */
[----:B-1----:R-:W-:-:S03]  /*60d0*/  F2FP.F16.F32.PACK_AB R68, R91, R90 ;  /* 0x0000005a5b44723e */ /* 0x002fc600000000ff */
[----:B------:R-:W-:Y:S01]  /*60e0*/  STS.U16 [R131+UR6+0x2300], R242 ;  /* 0x002300f283007988 */ /* 0x000fe20008000406 */
[----:B------:R-:W-:-:S03]  /*60f0*/  F2FP.F16.F32.PACK_AB R70, R70, R84 ;  /* 0x000000544646723e */ /* 0x000fc600000000ff */
[----:B------:R-:W-:Y:S01]  /*6100*/  STS.U16 [R131+UR6+0x2700], R243 ;  /* 0x002700f383007988 */ /* 0x000fe20008000406 */
[----:B------:R-:W-:Y:S02]  /*6110*/  F2FP.F16.F32.PACK_AB R69, R69, R79 ;  /* 0x0000004f4545723e */ /* 0x000fe400000000ff */
[----:B------:R-:W-:Y:S01]  /*6120*/  F2FP.F16.F32.PACK_AB R71, R71, R78 ;  /* 0x0000004e4747723e */ /* 0x000fe200000000ff */
[----:B------:R-:W-:Y:S01]  /*6130*/  STS.U16 [R131+UR6+0x2b00], R244 ;  /* 0x002b00f483007988 */ /* 0x000fe20008000406 */
[----:B------:R-:W-:Y:S02]  /*6140*/  F2FP.F16.F32.PACK_AB R72, R72, R77 ;  /* 0x0000004d4848723e */ /* 0x000fe400000000ff */
[----:B------:R-:W-:Y:S01]  /*6150*/  F2FP.F16.F32.PACK_AB R74, R74, R76 ;  /* 0x0000004c4a4a723e */ /* 0x000fe200000000ff */
[----:B------:R-:W-:Y:S01]  /*6160*/  STS.U16 [R131+UR6+0x2f00], R245 ;  /* 0x002f00f583007988 */ /* 0x000fe20008000406 */
[----:B------:R-:W-:Y:S02]  /*6170*/  F2FP.F16.F32.PACK_AB R73, R73, R67 ;  /* 0x000000434949723e */ /* 0x000fe400000000ff */
[----:B------:R-:W-:Y:S01]  /*6180*/  F2FP.F16.F32.PACK_AB R75, R75, R66 ;  /* 0x000000424b4b723e */ /* 0x000fe200000000ff */
[----:B------:R-:W-:Y:S04]  /*6190*/  STS.U16 [R131+UR6+0x3300], R248 ;  /* 0x003300f883007988 */ /* 0x000fe80008000406 */
[----:B------:R-:W-:Y:S04]  /*61a0*/  STS.U16 [R131+UR6+0x3700], R114 ;  /* 0x0037007283007988 */ /* 0x000fe80008000406 */
[----:B------:R-:W-:Y:S04]  /*61b0*/  STS.U16 [R131+UR6+0x3b00], R129 ;  /* 0x003b008183007988 */ /* 0x000fe80008000406 */
[----:B------:R-:W-:Y:S04]  /*61c0*/  STS.U16 [R131+UR6+0x3f00], R130 ;  /* 0x003f008283007988 */ /* 0x000fe80008000406 */
[----:B------:R-:W-:Y:S04]  /*61d0*/  STSM.16.M88.4 [R176+0x6000], R68 ;  /* 0x00600044b0007844 */ /* 0x000fe80000000200 */
[----:B------:R-:W-:Y:S01]  /*61e0*/  STSM.16.M88.4 [R176+0x6800], R72 ;  /* 0x00680048b0007844 */ /* 0x000fe20000000200 */
[----:B------:R-:W-:Y:S01]  /*61f0*/  BAR.SYNC.DEFER_BLOCKING 0x0 ;  /* 0x0000000000007b1d */ /* 0x000fe20000010000 */
[----:B--2---:R-:W-:Y:S01]  /*6200*/  FADD R89, -R4, R64 ;  /* 0x0000004004597221 */ /* 0x004fe20000000100 */
[----:B------:R-:W-:-:S03]  /*6210*/  FADD R88, -R5, R62 ;  /* 0x0000003e05587221 */ /* 0x000fc60000000100 */
[----:B------:R-:W-:Y:S01]  /*6220*/  FMUL R89, R89, 1.4426950216293334961 ;  /* 0x3fb8aa3b59597820 */ /* 0x000fe20000400000 */
[----:B0-----:R-:W-:Y:S01]  /*6230*/  FFMA R2, R128, R2, R115 ;  /* 0x0000000280027223 */ /* 0x001fe20000000073 */
[----:B------:R-:W-:Y:S04]  /*6240*/  LDSM.16.M88.4 R84, [R13+UR6+0x6000] ;  /* 0x006000060d54783b */ /* 0x000fe80008000200 */
[----:B------:R-:W0:Y:S04]  /*6250*/  LDSM.16.M88.4 R76, [R12+UR6] ;  /* 0x000000060c4c783b */ /* 0x000e280008000200 */
[----:B------:R-:W1:Y:S04]  /*6260*/  LDSM.16.M88.4 R72, [R12+UR6+0x1000] ;  /* 0x001000060c48783b */ /* 0x000e680008000200 */
[----:B------:R-:W2:Y:S04]  /*6270*/  LDSM.16.M88.4 R64, [R12+UR6+0x2000] ;  /* 0x002000060c40783b */ /* 0x000ea80008000200 */
[----:B------:R-:W4:Y:S01]  /*6280*/  LDSM.16.M88.4 R68, [R12+UR6+0x3000] ;  /* 0x003000060c44783b */ /* 0x000f220008000200 */
[----:B------:R-:W5:Y:S03]  /*6290*/  MUFU.EX2 R62, R89 ;  /* 0x00000059003e7308 */ /* 0x000f660000000800 */
[----:B------:R-:W4:Y:S01]  /*62a0*/  LDSM.16.M88.4 R112, [R13+UR6+0x6800] ;  /* 0x006800060d70783b */ /* 0x000f220008000200 */
[----:B---3--:R-:W-:Y:S01]  /*62b0*/  FADD R144, -R6, R63 ;  /* 0x0000003f06907221 */ /* 0x008fe20000000100 */
[----:B------:R-:W-:-:S03]  /*62c0*/  FMUL R63, R88, 1.4426950216293334961 ;  /* 0x3fb8aa3b583f7820 */ /* 0x000fc60000400000 */
[----:B------:R-:W-:Y:S01]  /*62d0*/  FMUL R144, R144, 1.4426950216293334961 ;  /* 0x3fb8aa3b90907820 */ /* 0x000fe20000400000 */
[C---:B------:R-:W-:Y:S01]  /*62e0*/  FMUL R132, R128.reuse, R132 ;  /* 0x0000008480847220 */ /* 0x040fe20000400000 */
[C---:B------:R-:W-:Y:S01]  /*62f0*/  FMUL R133, R128.reuse, R133 ;  /* 0x0000008580857220 */ /* 0x040fe20000400000 */
[----:B------:R-:W3:Y:S01]  /*6300*/  MUFU.EX2 R63, R63 ;  /* 0x0000003f003f7308 */ /* 0x000ee20000000800 */
[C---:B------:R-:W-:Y:S01]  /*6310*/  FMUL R140, R128.reuse, R140 ;  /* 0x0000008c808c7220 */ /* 0x040fe20000400000 */
[C---:B------:R-:W-:Y:S01]  /*6320*/  FMUL R141, R128.reuse, R141 ;  /* 0x0000008d808d7220 */ /* 0x040fe20000400000 */
[C---:B------:R-:W-:Y:S01]  /*6330*/  FMUL R136, R128.reuse, R136 ;  /* 0x0000008880887220 */ /* 0x040fe20000400000 */
[C---:B------:R-:W-:Y:S01]  /*6340*/  FMUL R137, R128.reuse, R137 ;  /* 0x0000008980897220 */ /* 0x040fe20000400000 */
[C---:B------:R-:W-:Y:S01]  /*6350*/  FMUL R80, R128.reuse, R80 ;  /* 0x0000005080507220 */ /* 0x040fe20000400000 */
[----:B------:R-:W-:Y:S01]  /*6360*/  FMUL R81, R128, R81 ;  /* 0x0000005180517220 */ /* 0x000fe20000400000 */
[C---:B-----5:R-:W-:Y:S01]  /*6370*/  FMUL R134, R62.reuse, R134 ;  /* 0x000000863e867220 */ /* 0x060fe20000400000 */
[C---:B------:R-:W-:Y:S01]  /*6380*/  FMUL R135, R62.reuse, R135 ;  /* 0x000000873e877220 */ /* 0x040fe20000400000 */
[----:B------:R-:W5:Y:S01]  /*6390*/  MUFU.EX2 R144, R144 ;  /* 0x0000009000907308 */ /* 0x000f620000000800 */
[C---:B------:R-:W-:Y:S01]  /*63a0*/  FMUL R142, R62.reuse, R142 ;  /* 0x0000008e3e8e7220 */ /* 0x040fe20000400000 */
[C---:B------:R-:W-:Y:S01]  /*63b0*/  FMUL R143, R62.reuse, R143 ;  /* 0x0000008f3e8f7220 */ /* 0x040fe20000400000 */
[C---:B------:R-:W-:Y:S01]  /*63c0*/  FMUL R138, R62.reuse, R138 ;  /* 0x0000008a3e8a7220 */ /* 0x040fe20000400000 */
[C---:B------:R-:W-:Y:S01]  /*63d0*/  FMUL R139, R62.reuse, R139 ;  /* 0x0000008b3e8b7220 */ /* 0x040fe20000400000 */
[C---:B------:R-:W-:Y:S01]  /*63e0*/  FMUL R82, R62.reuse, R82 ;  /* 0x000000523e527220 */ /* 0x040fe20000400000 */
[----:B------:R-:W-:Y:S01]  /*63f0*/  FMUL R83, R62, R83 ;  /* 0x000000533e537220 */ /* 0x000fe20000400000 */
[----:B------:R-:W-:Y:S01]  /*6400*/  LOP3.LUT R90, R13, 0x20, RZ, 0x3c, !PT ;  /* 0x000000200d5a7812 */ /* 0x000fe200078e3cff */
[C---:B0-----:R-:W-:Y:S06]  /*6410*/  HMMA.16816.F32 R132, R84.reuse, R76, R132 ;  /* 0x0000004c5484723c */ /* 0x041fec0000001884 */
[C---:B-1----:R-:W-:Y:S06]  /*6420*/  HMMA.16816.F32 R140, R84.reuse, R72, R140 ;  /* 0x00000048548c723c */ /* 0x042fec000000188c */
[C---:B--2---:R-:W-:Y:S06]  /*6430*/  HMMA.16816.F32 R136, R84.reuse, R64, R136 ;  /* 0x000000405488723c */ /* 0x044fec0000001888 */
[----:B----4-:R-:W-:Y:S01]  /*6440*/  HMMA.16816.F32 R80, R84, R68, R80 ;  /* 0x000000445450723c */ /* 0x010fe20000001850 */
[----:B------:R-:W0:Y:S04]  /*6450*/  LDSM.16.M88.4 R84, [R90+UR6+0x6000] ;  /* 0x006000065a54783b */ /* 0x000e280008000200 */
[----:B------:R-:W1:Y:S01]  /*6460*/  LDSM.16.M88.4 R88, [R90+UR6+0x6800] ;  /* 0x006800065a58783b */ /* 0x000e620008000200 */
[C---:B---3--:R-:W-:Y:S01]  /*6470*/  FMUL R92, R63.reuse, R108 ;  /* 0x0000006c3f5c7220 */ /* 0x048fe20000400000 */
[C---:B------:R-:W-:Y:S01]  /*6480*/  FMUL R93, R63.reuse, R109 ;  /* 0x0000006d3f5d7220 */ /* 0x040fe20000400000 */
[C---:B-----5:R-:W-:Y:S01]  /*6490*/  FMUL R94, R144.reuse, R110 ;  /* 0x0000006e905e7220 */ /* 0x060fe20000400000 */
[C---:B------:R-:W-:Y:S01]  /*64a0*/  FMUL R95, R144.reuse, R111 ;  /* 0x0000006f905f7220 */ /* 0x040fe20000400000 */
        /* <DEDUP_REMOVED lines=9> */
[----:B------:R-:W-:Y:S01]  /*6540*/  FMUL R125, R63, R125 ;  /* 0x0000007d3f7d7220 */ /* 0x000fe20000400000 */
[C---:B------:R-:W-:Y:S01]  /*6550*/  FMUL R126, R144.reuse, R126 ;  /* 0x0000007e907e7220 */ /* 0x040fe20000400000 */
[----:B------:R-:W-:Y:S01]  /*6560*/  FMUL R127, R144, R127 ;  /* 0x0000007f907f7220 */ /* 0x000fe20000400000 */
[----:B------:R-:W-:Y:S01]  /*6570*/  HMMA.16816.F32 R92, R112, R76, R92 ;  /* 0x0000004c705c723c */ /* 0x000fe2000000185c */
[----:B------:R-:W-:-:S02]  /*6580*/  LOP3.LUT R129, R13, 0x40, RZ, 0x3c, !PT ;  /* 0x000000400d817812 */ /* 0x000fc400078e3cff */
[----:B------:R-:W-:-:S03]  /*6590*/  LOP3.LUT R131, R12, 0x40, RZ, 0x3c, !PT ;  /* 0x000000400c837812 */ /* 0x000fc600078e3cff */
[C---:B------:R-:W-:Y:S01]  /*65a0*/  HMMA.16816.F32 R96, R112.reuse, R72, R96 ;  /* 0x000000487060723c */ /* 0x040fe20000001860 */
[----:B------:R-:W-:Y:S01]  /*65b0*/  LDSM.16.M88.4 R104, [R129+UR6+0x6000] ;  /* 0x006000068168783b */ /* 0x000fe20008000200 */
[----:B------:R-:W-:Y:S01]  /*65c0*/  LOP3.LUT R181, R13, 0x60, RZ, 0x3c, !PT ;  /* 0x000000600db57812 */ /* 0x000fe200078e3cff */
[----:B------:R-:W2:Y:S02]  /*65d0*/  LDC R73, c[0x0][0x264] ;  /* 0x00009900ff497b82 */ /* 0x000ea40000000800 */
[----:B------:R-:W3:Y:S01]  /*65e0*/  LDSM.16.M88.4 R108, [R131+UR6] ;  /* 0x00000006836c783b */ /* 0x000ee20008000200 */
[C---:B------:R-:W-:Y:S03]  /*65f0*/  HMMA.16816.F32 R100, R112.reuse, R64, R100 ;  /* 0x000000407064723c */ /* 0x040fe60000001864 */
[----:B------:R-:W4:Y:S02]  /*6600*/  LDSM.16.M88.4 R116, [R131+UR6+0x1000] ;  /* 0x001000068374783b */ /* 0x000f240008000200 */
[----:B------:R-:W5:Y:S01]  /*6610*/  LDC R72, c[0x0][0x254] ;  /* 0x00009500ff487b82 */ /* 0x000f620000000800 */
[----:B------:R-:W-:Y:S01]  /*6620*/  HMMA.16816.F32 R112, R112, R68, R124 ;  /* 0x000000447070723c */ /* 0x000fe2000000187c */
[----:B------:R-:W2:Y:S04]  /*6630*/  LDSM.16.M88.4 R120, [R131+UR6+0x2000] ;  /* 0x002000068378783b */ /* 0x000ea80008000200 */
[----:B------:R-:W5:Y:S04]  /*6640*/  LDSM.16.M88.4 R124, [R131+UR6+0x3000] ;  /* 0x00300006837c783b */ /* 0x000f680008000200 */
[----:B------:R-:W5:Y:S01]  /*6650*/  LDSM.16.M88.4 R128, [R129+UR6+0x6800] ;  /* 0x006800068180783b */ /* 0x000f620008000200 */
[----:B------:R-:W3:Y:S01]  /*6660*/  S2R R76, SR_CTAID.X ;  /* 0x00000000004c7919 */ /* 0x000ee20000002500 */
[C---:B0-----:R-:W-:Y:S06]  /*6670*/  HMMA.16816.F32 R132, R84.reuse, R78, R132 ;  /* 0x0000004e5484723c */ /* 0x041fec0000001884 */
[C---:B------:R-:W-:Y:S06]  /*6680*/  HMMA.16816.F32 R140, R84.reuse, R74, R140 ;  /* 0x0000004a548c723c */ /* 0x040fec000000188c */
[C---:B------:R-:W-:Y:S06]  /*6690*/  HMMA.16816.F32 R136, R84.reuse, R66, R136 ;  /* 0x000000425488723c */ /* 0x040fec0000001888 */
[----:B------:R-:W-:Y:S06]  /*66a0*/  HMMA.16816.F32 R80, R84, R70, R80 ;  /* 0x000000465450723c */ /* 0x000fec0000001850 */
[C---:B-1----:R-:W-:Y:S06]  /*66b0*/  HMMA.16816.F32 R92, R88.reuse, R78, R92 ;  /* 0x0000004e585c723c */ /* 0x042fec000000185c */
[C---:B------:R-:W-:Y:S06]  /*66c0*/  HMMA.16816.F32 R96, R88.reuse, R74, R96 ;  /* 0x0000004a5860723c */ /* 0x040fec0000001860 */
[C---:B------:R-:W-:Y:S01]  /*66d0*/  HMMA.16816.F32 R100, R88.reuse, R66, R100 ;  /* 0x000000425864723c */ /* 0x040fe20000001864 */
[----:B------:R-:W0:Y:S05]  /*66e0*/  LDSM.16.M88.4 R64, [R181+UR6+0x6000] ;  /* 0x00600006b540783b */ /* 0x000e2a0008000200 */
[----:B------:R-:W-:Y:S01]  /*66f0*/  HMMA.16816.F32 R112, R88, R70, R112 ;  /* 0x000000465870723c */ /* 0x000fe20000001870 */
[----:B------:R-:W1:Y:S01]  /*6700*/  LDSM.16.M88.4 R68, [R181+UR6+0x6800] ;  /* 0x00680006b544783b */ /* 0x000e620008000200 */
[----:B---3--:R-:W-:-:S04]  /*6710*/  SHF.L.U32 R76, R76, 0x5, RZ ;  /* 0x000000054c4c7819 */ /* 0x008fc800000006ff */
[C---:B------:R-:W-:Y:S06]  /*6720*/  HMMA.16816.F32 R132, R104.reuse, R108, R132 ;  /* 0x0000006c6884723c */ /* 0x040fec0000001884 */
[C---:B----4-:R-:W-:Y:S06]  /*6730*/  HMMA.16816.F32 R140, R104.reuse, R116, R140 ;  /* 0x00000074688c723c */ /* 0x050fec000000188c */
[C---:B--2---:R-:W-:Y:S06]  /*6740*/  HMMA.16816.F32 R136, R104.reuse, R120, R136 ;  /* 0x000000786888723c */ /* 0x044fec0000001888 */
[----:B-----5:R-:W-:Y:S06]  /*6750*/  HMMA.16816.F32 R80, R104, R124, R80 ;  /* 0x0000007c6850723c */ /* 0x020fec0000001850 */
[C---:B------:R-:W-:Y:S06]  /*6760*/  HMMA.16816.F32 R92, R128.reuse, R108, R92 ;  /* 0x0000006c805c723c */ /* 0x040fec000000185c */
[C---:B------:R-:W-:Y:S06]  /*6770*/  HMMA.16816.F32 R96, R128.reuse, R116, R96 ;  /* 0x000000748060723c */ /* 0x040fec0000001860 */
[C---:B------:R-:W-:Y:S06]  /*6780*/  HMMA.16816.F32 R100, R128.reuse, R120, R100 ;  /* 0x000000788064723c */ /* 0x040fec0000001864 */
[----:B------:R-:W-:Y:S01]  /*6790*/  HMMA.16816.F32 R112, R128, R124, R112 ;  /* 0x0000007c8070723c */ /* 0x000fe20000001870 */
[----:B------:R-:W-:Y:S01]  /*67a0*/  UIADD3 UR4, UR4, 0x40, URZ ;  /* 0x0000004004047890 */ /* 0x000fe2000fffe03f */
[----:B------:R-:W-:-:S05]  /*67b0*/  VIADD R76, R76, 0x20 ;  /* 0x000000204c4c7836 */ /* 0x000fca0000000000 */
[----:B------:R-:W-:Y:S01]  /*67c0*/  ISETP.LE.AND P1, PT, R76, UR4, PT ;  /* 0x000000044c007c0c */ /* 0x000fe2000bf23270 */
[----:B0-----:R-:W-:Y:S01]  /*67d0*/  HMMA.16816.F32 R132, R64, R110, R132 ;  /* 0x0000006e4084723c */ /* 0x001fe20000001884 */
[----:B------:R-:W-:Y:S01]  /*67e0*/  FFMA R8, R62, R8, R147 ;  /* 0x000000083e087223 */ /* 0x000fe20000000093 */
[----:B------:R-:W-:-:S04]  /*67f0*/  FFMA R9, R63, R9, R146 ;  /* 0x000000093f097223 */ /* 0x000fc80000000092 */
[----:B------:R-:W-:Y:S01]  /*6800*/  HMMA.16816.F32 R140, R64, R118, R140 ;  /* 0x00000076408c723c */ /* 0x000fe2000000188c */
[----:B------:R-:W-:Y:S01]  /*6810*/  FFMA R23, R144, R23, R145 ;  /* 0x0000001790177223 */ /* 0x000fe20000000091 */
[----:B------:R-:W-:-:S04]  /*6820*/  IMAD R7, R73, 0x40, R7 ;  /* 0x0000004049077824 */ /* 0x000fc800078e0207 */
[----:B------:R-:W-:Y:S01]  /*6830*/  HMMA.16816.F32 R136, R64, R122, R136 ;  /* 0x0000007a4088723c */ /* 0x000fe20000001888 */
[----:B------:R-:W-:Y:S01]  /*6840*/  IMAD R15, R72, 0x40, R15 ;  /* 0x00000040480f7824 */ /* 0x000fe200078e020f */
[----:B------:R-:W-:-:S04]  /*6850*/  MOV R62, R5 ;  /* 0x00000005003e7202 */ /* 0x000fc80000000f00 */
[----:B------:R-:W-:Y:S01]  /*6860*/  HMMA.16816.F32 R80, R64, R126, R80 ;  /* 0x0000007e4050723c */ /* 0x000fe20000001850 */
[----:B------:R-:W-:-:S05]  /*6870*/  IMAD.MOV.U32 R63, RZ, RZ, R6 ;  /* 0x000000ffff3f7224 */ /* 0x000fca00078e0006 */
[----:B-1----:R-:W-:Y:S01]  /*6880*/  HMMA.16816.F32 R108, R68, R110, R92 ;  /* 0x0000006e446c723c */ /* 0x002fe2000000185c */
[----:B------:R-:W-:Y:S02]  /*6890*/  IMAD.MOV.U32 R65, RZ, RZ, R3 ;  /* 0x000000ffff417224 */ /* 0x000fe400078e0003 */
[----:B------:R-:W-:-:S03]  /*68a0*/  IMAD.MOV.U32 R64, RZ, RZ, R4 ;  /* 0x000000ffff407224 */ /* 0x000fc600078e0004 */
[C---:B------:R-:W-:Y:S06]  /*68b0*/  HMMA.16816.F32 R116, R68.reuse, R118, R96 ;  /* 0x000000764474723c */ /* 0x040fec0000001860 */
[C---:B------:R-:W-:Y:S06]  /*68c0*/  HMMA.16816.F32 R120, R68.reuse, R122, R100 ;  /* 0x0000007a4478723c */ /* 0x040fec0000001864 */
[----:B------:R-:W-:Y:S01]  /*68d0*/  HMMA.16816.F32 R124, R68, R126, R112 ;  /* 0x0000007e447c723c */ /* 0x000fe20000001870 */
[----:B------:R-:W-:-:S08]  /*68e0*/  NOP ;  /* 0x0000000000007918 */ /* 0x000fd00000000000 */
[----:B------:R-:W-:-:S15]  /*68f0*/  @!P1 BRA `(.L_x_1) ;  /* 0xffffffc800909947 */ /* 0x000fde000383ffff */
.L_x_0:
[----:B------:R-:W0:Y:S01]  /*6900*/  S2R R0, SR_TID.X ;  /* 0x0000000000007919 */ /* 0x000e220000002100 */
[----:B------:R-:W1:Y:S01]  /*6910*/  S2UR UR5, SR_CgaCtaId ;  /* 0x00000000000579c3 */ /* 0x000e620000008800 */
[----:B------:R-:W-:Y:S01]  /*6920*/  IMAD.MOV.U32 R43, RZ, RZ, R2 ;  /* 0x000000ffff2b7224 */ /* 0x000fe200078e0002 */
[C---:B------:R-:W-:Y:S01]  /*6930*/  FSETP.GT.AND P2, PT, |R23|.reuse, 8.50705917302346158658e+37, PT ;  /* 0x7e8000001700780b */ /* 0x040fe20003f44200 */
[----:B------:R-:W-:Y:S01]  /*6940*/  IMAD.MOV.U32 R37, RZ, RZ, R8 ;  /* 0x000000ffff257224 */ /* 0x000fe200078e0008 */
[----:B------:R-:W-:Y:S01]  /*6950*/  FSETP.GEU.AND P6, PT, R23, 1.175494350822287508e-38, PT ;  /* 0x008000001700780b */ /* 0x000fe20003fce000 */
[----:B------:R-:W-:Y:S02]  /*6960*/  IMAD.MOV.U32 R22, RZ, RZ, R9 ;  /* 0x000000ffff167224 */ /* 0x000fe400078e0009 */
[C---:B------:R-:W-:Y:S01]  /*6970*/  FMUL R2, R43.reuse, 8388608 ;  /* 0x4b0000002b027820 */ /* 0x040fe20000400000 */
[----:B------:R-:W-:Y:S01]  /*6980*/  FSETP.GEU.AND P3, PT, R43, 1.175494350822287508e-38, PT ;  /* 0x008000002b00780b */ /* 0x000fe20003f6e000 */
[C---:B------:R-:W-:Y:S01]  /*6990*/  FMUL R8, R37.reuse, 8388608 ;  /* 0x4b00000025087820 */ /* 0x040fe20000400000 */
[----:B------:R-:W-:Y:S01]  /*69a0*/  FSETP.GEU.AND P4, PT, R37, 1.175494350822287508e-38, PT ;  /* 0x008000002500780b */ /* 0x000fe20003f8e000 */
[C---:B------:R-:W-:Y:S01]  /*69b0*/  FMUL R9, R22.reuse, 8388608 ;  /* 0x4b00000016097820 */ /* 0x040fe20000400000 */
[----:B------:R-:W-:Y:S01]  /*69c0*/  FSETP.GEU.AND P5, PT, R22, 1.175494350822287508e-38, PT ;  /* 0x008000001600780b */ /* 0x000fe20003fae000 */
[----:B------:R-:W-:Y:S01]  /*69d0*/  UMOV UR4, 0x400 ;  /* 0x0000040000047882 */ /* 0x000fe20000000000 */
[----:B------:R-:W-:Y:S01]  /*69e0*/  FSEL R56, R2, R43, !P3 ;  /* 0x0000002b02387208 */ /* 0x000fe20005800000 */
[----:B------:R-:W2:Y:S01]  /*69f0*/  LDC R54, c[0x0][0x278] ;  /* 0x00009e00ff367b82 */ /* 0x000ea20000000800 */
[----:B------:R-:W-:Y:S01]  /*6a00*/  FSETP.GEU.AND P1, PT, |R23|, 1.175494350822287508e-38, PT ;  /* 0x008000001700780b */ /* 0x000fe20003f2e200 */
[----:B------:R-:W-:Y:S01]  /*6a10*/  @P2 FMUL R127, R127, 0.25 ;  /* 0x3e8000007f7f2820 */ /* 0x000fe20000400000 */
[----:B------:R-:W-:Y:S01]  /*6a20*/  FSEL R58, R8, R37, !P4 ;  /* 0x00000025083a7208 */ /* 0x000fe20006000000 */
[----:B------:R-:W-:Y:S01]  /*6a30*/  @P2 FMUL R126, R126, 0.25 ;  /* 0x3e8000007e7e2820 */ /* 0x000fe20000400000 */
[----:B------:R-:W-:Y:S01]  /*6a40*/  FSEL R69, R9, R22, !P5 ;  /* 0x0000001609457208 */ /* 0x000fe20006800000 */
[----:B------:R-:W-:Y:S01]  /*6a50*/  @P2 FMUL R123, R123, 0.25 ;  /* 0x3e8000007b7b2820 */ /* 0x000fe20000400000 */
[----:B------:R-:W-:Y:S01]  /*6a60*/  IADD3 R9, R56, -0x3f3504f3, RZ ;  /* 0xc0cafb0d38097810 */ /* 0x000fe20007ffe0ff */
[----:B------:R-:W-:Y:S01]  /*6a70*/  @P2 FMUL R122, R122, 0.25 ;  /* 0x3e8000007a7a2820 */ /* 0x000fe20000400000 */
[----:B------:R-:W-:Y:S01]  /*6a80*/  FSEL R8, RZ, -23, P3 ;  /* 0xc1b80000ff087808 */ /* 0x000fe20001800000 */
[----:B-1----:R-:W-:Y:S01]  /*6a90*/  ULEA UR6, UR5, UR4, 0x18 ;  /* 0x0000000405067291 */ /* 0x002fe2000f8ec03f */
[----:B------:R-:W-:Y:S01]  /*6aa0*/  LOP3.LUT R9, R9, 0xff800000, RZ, 0xc0, !PT ;  /* 0xff80000009097812 */ /* 0x000fe200078ec0ff */
[----:B------:R-:W-:Y:S01]  /*6ab0*/  @P2 FMUL R119, R119, 0.25 ;  /* 0x3e80000077772820 */ /* 0x000fe20000400000 */
[----:B------:R-:W-:Y:S01]  /*6ac0*/  FSETP.GT.AND P3, PT, |R22|, 8.50705917302346158658e+37, PT ;  /* 0x7e8000001600780b */ /* 0x000fe20003f64200 */
[----:B------:R-:W-:Y:S01]  /*6ad0*/  @P2 FMUL R118, R118, 0.25 ;  /* 0x3e80000076762820 */ /* 0x000fe20000400000 */
[----:B------:R-:W-:Y:S01]  /*6ae0*/  @P2 FMUL R111, R111, 0.25 ;  /* 0x3e8000006f6f2820 */ /* 0x000fe20000400000 */
[----:B------:R-:W-:Y:S01]  /*6af0*/  @P2 FMUL R110, R110, 0.25 ;  /* 0x3e8000006e6e2820 */ /* 0x000fe20000400000 */
[C---:B0-----:R-:W-:Y:S01]  /*6b00*/  IMAD.SHL.U32 R7, R0.reuse, 0x4, RZ ;  /* 0x0000000400077824 */ /* 0x041fe200078e00ff */
[C---:B------:R-:W-:Y:S01]  /*6b10*/  LOP3.LUT R10, R0.reuse, 0x60, RZ, 0xc0, !PT ;  /* 0x00000060000a7812 */ /* 0x040fe200078ec0ff */
[----:B------:R-:W-:Y:S01]  /*6b20*/  IMAD.SHL.U32 R15, R0, 0x8, RZ ;  /* 0x00000008000f7824 */ /* 0x000fe200078e00ff */
[----:B------:R-:W-:Y:S01]  /*6b30*/  SHF.R.S32.HI R12, RZ, 0x4, R0 ;  /* 0x00000004ff0c7819 */ /* 0x000fe20000011400 */
[----:B------:R-:W-:Y:S01]  /*6b40*/  @!P1 FMUL R127, R127, 16777216 ;  /* 0x4b8000007f7f9820 */ /* 0x000fe20000400000 */
[----:B------:R-:W-:Y:S01]  /*6b50*/  LOP3.LUT R7, R7, 0x38, RZ, 0xc0, !PT ;  /* 0x0000003807077812 */ /* 0x000fe200078ec0ff */
[----:B------:R-:W-:Y:S01]  /*6b60*/  @!P1 FMUL R126, R126, 16777216 ;  /* 0x4b8000007e7e9820 */ /* 0x000fe20000400000 */
[----:B------:R-:W-:Y:S01]  /*6b70*/  SHF.L.U32 R13, R0, 0x4, RZ ;  /* 0x00000004000d7819 */ /* 0x000fe200000006ff */
[----:B------:R-:W-:Y:S01]  /*6b80*/  @!P1 FMUL R123, R123, 16777216 ;  /* 0x4b8000007b7b9820 */ /* 0x000fe20000400000 */
[----:B------:R-:W-:Y:S01]  /*6b90*/  LOP3.LUT R15, R15, 0x180, RZ, 0xc0, !PT ;  /* 0x000001800f0f7812 */ /* 0x000fe200078ec0ff */
[----:B------:R-:W-:Y:S01]  /*6ba0*/  IMAD R11, R10, 0x10, R7 ;  /* 0x000000100a0b7824 */ /* 0x000fe200078e0207 */
[----:B------:R-:W-:Y:S01]  /*6bb0*/  SGXT R10, R12, 0x1 ;  /* 0x000000010c0a781a */ /* 0x000fe20000000200 */
[C---:B------:R-:W-:Y:S01]  /*6bc0*/  IMAD.SHL.U32 R12, R0.reuse, 0x200, RZ ;  /* 0x00000200000c7824 */ /* 0x040fe200078e00ff */
[----:B------:R-:W-:Y:S01]  /*6bd0*/  LOP3.LUT R13, R13, 0x70, RZ, 0xc0, !PT ;  /* 0x000000700d0d7812 */ /* 0x000fe200078ec0ff */
[----:B------:R-:W-:Y:S01]  /*6be0*/  IMAD.SHL.U32 R7, R0, 0x40, RZ ;  /* 0x0000004000077824 */ /* 0x000fe200078e00ff */
[----:B------:R-:W-:Y:S01]  /*6bf0*/  LOP3.LUT R10, R10, 0x840, RZ, 0xc0, !PT ;  /* 0x000008400a0a7812 */ /* 0x000fe200078ec0ff */
[----:B------:R-:W-:Y:S01]  /*6c00*/  @!P1 FMUL R122, R122, 16777216 ;  /* 0x4b8000007a7a9820 */ /* 0x000fe20000400000 */
[----:B------:R-:W-:Y:S01]  /*6c10*/  LOP3.LUT R14, R13, 0x1800, R12, 0xf8, !PT ;  /* 0x000018000d0e7812 */ /* 0x000fe200078ef80c */
[----:B------:R-:W-:Y:S01]  /*6c20*/  @!P1 FMUL R119, R119, 16777216 ;  /* 0x4b80000077779820 */ /* 0x000fe20000400000 */
[----:B------:R-:W-:Y:S01]  /*6c30*/  LOP3.LUT R12, R10, 0x40, R7, 0x78, !PT ;  /* 0x000000400a0c7812 */ /* 0x000fe200078e7807 */
[----:B------:R-:W-:Y:S01]  /*6c40*/  @!P1 FMUL R118, R118, 16777216 ;  /* 0x4b80000076769820 */ /* 0x000fe20000400000 */
[--C-:B------:R-:W-:Y:S01]  /*6c50*/  SHF.R.U32.HI R7, RZ, 0x1, R0.reuse ;  /* 0x00000001ff077819 */ /* 0x100fe20000011600 */
[----:B------:R-:W-:Y:S01]  /*6c60*/  @!P1 FMUL R111, R111, 16777216 ;  /* 0x4b8000006f6f9820 */ /* 0x000fe20000400000 */
[----:B------:R-:W-:Y:S01]  /*6c70*/  LOP3.LUT R15, R15, 0x48, R0, 0xf8, !PT ;  /* 0x000000480f0f7812 */ /* 0x000fe200078ef800 */
[----:B------:R-:W-:-:S02]  /*6c80*/  IMAD.IADD R52, R11, 0x1, R12 ;  /* 0x000000010b347824 */ /* 0x000fc400078e020c */
[----:B------:R-:W-:Y:S01]  /*6c90*/  FMUL R11, R23, 8388608 ;  /* 0x4b000000170b7820 */ /* 0x000fe20000400000 */
[----:B------:R-:W-:Y:S01]  /*6ca0*/  LOP3.LUT R12, R7, 0xc, RZ, 0xc0, !PT ;  /* 0x0000000c070c7812 */ /* 0x000fe200078ec0ff */
[----:B------:R-:W-:Y:S01]  /*6cb0*/  @!P1 FMUL R110, R110, 16777216 ;  /* 0x4b8000006e6e9820 */ /* 0x000fe20000400000 */
[----:B------:R-:W-:Y:S01]  /*6cc0*/  LOP3.LUT R10, R14, R15, RZ, 0x3c, !PT ;  /* 0x0000000f0e0a7212 */ /* 0x000fe200078e3cff */
[----:B------:R-:W-:Y:S01]  /*6cd0*/  VIADD R15, R69, 0xc0cafb0d ;  /* 0xc0cafb0d450f7836 */ /* 0x000fe20000000000 */
[----:B------:R-:W-:Y:S01]  /*6ce0*/  FSEL R2, R11, R23, !P6 ;  /* 0x000000170b027208 */ /* 0x000fe20007000000 */
[----:B------:R-:W-:Y:S01]  /*6cf0*/  VIADD R11, R58, 0xc0cafb0d ;  /* 0xc0cafb0d3a0b7836 */ /* 0x000fe20000000000 */
[----:B------:R-:W-:Y:S01]  /*6d00*/  IADD3 R7, R12, UR6, R13 ;  /* 0x000000060c077c10 */ /* 0x000fe2000fffe00d */
[----:B------:R-:W-:Y:S01]  /*6d10*/  @P2 FMUL R23, R23, 0.25 ;  /* 0x3e80000017172820 */ /* 0x000fe20000400000 */
[----:B------:R-:W-:Y:S01]  /*6d20*/  FSEL R12, RZ, -23, P4 ;  /* 0xc1b80000ff0c7808 */ /* 0x000fe20002000000 */
[----:B------:R-:W-:Y:S01]  /*6d30*/  VIADD R17, R2, 0xc0cafb0d ;  /* 0xc0cafb0d02117836 */ /* 0x000fe20000000000 */
[----:B------:R-:W-:Y:S01]  /*6d40*/  LOP3.LUT R13, R11, 0xff800000, RZ, 0xc0, !PT ;  /* 0xff8000000b0d7812 */ /* 0x000fe200078ec0ff */
[----:B------:R-:W-:Y:S01]  /*6d50*/  @!P1 FMUL R23, R23, 16777216 ;  /* 0x4b80000017179820 */ /* 0x000fe20000400000 */
[----:B------:R-:W-:Y:S01]  /*6d60*/  I2FP.F32.S32 R11, R9 ;  /* 0x00000009000b7245 */ /* 0x000fe20000201400 */
[----:B------:R-:W-:Y:S01]  /*6d70*/  @P3 FMUL R125, R125, 0.25 ;  /* 0x3e8000007d7d3820 */ /* 0x000fe20000400000 */
[C---:B------:R-:W-:Y:S01]  /*6d80*/  FSETP.GEU.AND P4, PT, |R22|.reuse, 1.175494350822287508e-38, PT ;  /* 0x008000001600780b */ /* 0x040fe20003f8e200 */
[----:B------:R-:W-:Y:S01]  /*6d90*/  @P3 FMUL R22, R22, 0.25 ;  /* 0x3e80000016163820 */ /* 0x000fe20000400000 */
[----:B------:R-:W-:Y:S01]  /*6da0*/  LOP3.LUT R16, R0, 0x7f, RZ, 0xc0, !PT ;  /* 0x0000007f00107812 */ /* 0x000fe200078ec0ff */
[----:B------:R-:W-:Y:S01]  /*6db0*/  FFMA.FTZ R8, R11, 1.1920928955078125e-07, R8 ;  /* 0x340000000b087823 */ /* 0x000fe20000010008 */
[----:B------:R-:W-:Y:S01]  /*6dc0*/  LOP3.LUT R19, R17, 0xff800000, RZ, 0xc0, !PT ;  /* 0xff80000011137812 */ /* 0x000fe200078ec0ff */
[----:B------:R-:W0:Y:S01]  /*6dd0*/  MUFU.RCP R11, R23 ;  /* 0x00000017000b7308 */ /* 0x000e220000001000 */
[----:B------:R-:W-:Y:S01]  /*6de0*/  ISETP.GE.U32.AND P0, PT, R16, 0x20, PT ;  /* 0x000000201000780c */ /* 0x000fe20003f06070 */
[----:B------:R-:W-:Y:S01]  /*6df0*/  @P3 FMUL R124, R124, 0.25 ;  /* 0x3e8000007c7c3820 */ /* 0x000fe20000400000 */
[----:B------:R-:W-:Y:S01]  /*6e00*/  LOP3.LUT R16, R15, 0xff800000, RZ, 0xc0, !PT ;  /* 0xff8000000f107812 */ /* 0x000fe200078ec0ff */
[----:B------:R-:W-:Y:S01]  /*6e10*/  @P3 FMUL R121, R121, 0.25 ;  /* 0x3e80000079793820 */ /* 0x000fe20000400000 */
[----:B------:R-:W-:Y:S01]  /*6e20*/  FSEL R14, RZ, -23, P5 ;  /* 0xc1b80000ff0e7808 */ /* 0x000fe20002800000 */
[----:B------:R-:W-:Y:S01]  /*6e30*/  @P3 FMUL R120, R120, 0.25 ;  /* 0x3e80000078783820 */ /* 0x000fe20000400000 */
[----:B------:R-:W-:Y:S01]  /*6e40*/  I2FP.F32.S32 R17, R16 ;  /* 0x0000001000117245 */ /* 0x000fe20000201400 */
[----:B------:R-:W-:Y:S01]  /*6e50*/  @!P4 FMUL R22, R22, 16777216 ;  /* 0x4b8000001616c820 */ /* 0x000fe20000400000 */
[----:B------:R-:W-:Y:S01]  /*6e60*/  FSETP.GT.AND P1, PT, |R37|, 8.50705917302346158658e+37, PT ;  /* 0x7e8000002500780b */ /* 0x000fe20003f24200 */
[----:B------:R-:W-:Y:S01]  /*6e70*/  @P3 FMUL R117, R117, 0.25 ;  /* 0x3e80000075753820 */ /* 0x000fe20000400000 */
[----:B------:R-:W-:Y:S01]  /*6e80*/  FSETP.GEU.AND P5, PT, |R37|, 1.175494350822287508e-38, PT ;  /* 0x008000002500780b */ /* 0x000fe20003fae200 */
[----:B------:R-:W-:Y:S01]  /*6e90*/  FFMA.FTZ R17, R17, 1.1920928955078125e-07, R14 ;  /* 0x3400000011117823 */ /* 0x000fe2000001000e */
[----:B------:R-:W-:Y:S01]  /*6ea0*/  @P3 FMUL R116, R116, 0.25 ;  /* 0x3e80000074743820 */ /* 0x000fe20000400000 */
[----:B------:R-:W-:Y:S01]  /*6eb0*/  @P3 FMUL R109, R109, 0.25 ;  /* 0x3e8000006d6d3820 */ /* 0x000fe20000400000 */
[----:B------:R-:W-:Y:S01]  /*6ec0*/  @P3 FMUL R108, R108, 0.25 ;  /* 0x3e8000006c6c3820 */ /* 0x000fe20000400000 */
[----:B------:R-:W-:Y:S01]  /*6ed0*/  FSEL R18, RZ, -23, P6 ;  /* 0xc1b80000ff127808 */ /* 0x000fe20003000000 */
[C---:B0-----:R-:W-:Y:S01]  /*6ee0*/  FMUL R14, R11.reuse, R127 ;  /* 0x0000007f0b0e7220 */ /* 0x041fe20000400000 */
[C---:B------:R-:W-:Y:S01]  /*6ef0*/  FMUL R20, R11.reuse, R126 ;  /* 0x0000007e0b147220 */ /* 0x040fe20000400000 */
[C---:B------:R-:W-:Y:S01]  /*6f00*/  FMUL R23, R11.reuse, R123 ;  /* 0x0000007b0b177220 */ /* 0x040fe20000400000 */
[C---:B------:R-:W-:Y:S01]  /*6f10*/  FMUL R25, R11.reuse, R122 ;  /* 0x0000007a0b197220 */ /* 0x040fe20000400000 */
[C---:B------:R-:W-:Y:S01]  /*6f20*/  FMUL R24, R11.reuse, R119 ;  /* 0x000000770b187220 */ /* 0x040fe20000400000 */
[C---:B------:R-:W-:Y:S01]  /*6f30*/  FMUL R26, R11.reuse, R118 ;  /* 0x000000760b1a7220 */ /* 0x040fe20000400000 */
[C---:B------:R-:W-:Y:S01]  /*6f40*/  FMUL R31, R11.reuse, R111 ;  /* 0x0000006f0b1f7220 */ /* 0x040fe20000400000 */
[----:B------:R-:W-:Y:S01]  /*6f50*/  FMUL R33, R11, R110 ;  /* 0x0000006e0b217220 */ /* 0x000fe20000400000 */
[----:B------:R-:W-:Y:S01]  /*6f60*/  @P1 FMUL R37, R37, 0.25 ;  /* 0x3e80000025251820 */ /* 0x000fe20000400000 */
[----:B------:R-:W0:Y:S01]  /*6f70*/  MUFU.RCP R11, R22 ;  /* 0x00000016000b7308 */ /* 0x000e220000001000 */
[----:B------:R-:W-:Y:S01]  /*6f80*/  I2FP.F32.S32 R15, R13 ;  /* 0x0000000d000f7245 */ /* 0x000fe20000201400 */
[----:B------:R-:W-:Y:S01]  /*6f90*/  @!P4 FMUL R125, R125, 16777216 ;  /* 0x4b8000007d7dc820 */ /* 0x000fe20000400000 */
[----:B------:R-:W-:Y:S01]  /*6fa0*/  I2FP.F32.S32 R21, R19 ;  /* 0x0000001300157245 */ /* 0x000fe20000201400 */
[----:B------:R-:W-:Y:S01]  /*6fb0*/  @!P4 FMUL R124, R124, 16777216 ;  /* 0x4b8000007c7cc820 */ /* 0x000fe20000400000 */
[----:B------:R-:W-:Y:S01]  /*6fc0*/  @!P4 FMUL R121, R121, 16777216 ;  /* 0x4b8000007979c820 */ /* 0x000fe20000400000 */
[----:B------:R-:W-:Y:S01]  /*6fd0*/  @!P4 FMUL R120, R120, 16777216 ;  /* 0x4b8000007878c820 */ /* 0x000fe20000400000 */
[----:B------:R-:W-:Y:S01]  /*6fe0*/  @!P4 FMUL R117, R117, 16777216 ;  /* 0x4b8000007575c820 */ /* 0x000fe20000400000 */
[----:B------:R-:W-:Y:S01]  /*6ff0*/  @!P4 FMUL R116, R116, 16777216 ;  /* 0x4b8000007474c820 */ /* 0x000fe20000400000 */
[----:B------:R-:W-:Y:S01]  /*7000*/  @!P4 FMUL R109, R109, 16777216 ;  /* 0x4b8000006d6dc820 */ /* 0x000fe20000400000 */
[----:B------:R-:W-:Y:S01]  /*7010*/  @!P4 FMUL R108, R108, 16777216 ;  /* 0x4b8000006c6cc820 */ /* 0x000fe20000400000 */
[----:B------:R-:W-:Y:S01]  /*7020*/  @!P5 FMUL R37, R37, 16777216 ;  /* 0x4b8000002525d820 */ /* 0x000fe20000400000 */
[----:B------:R-:W-:Y:S01]  /*7030*/  FSETP.GT.AND P2, PT, |R43|, 8.50705917302346158658e+37, PT ;  /* 0x7e8000002b00780b */ /* 0x000fe20003f44200 */
[----:B------:R-:W-:Y:S01]  /*7040*/  FFMA.FTZ R15, R15, 1.1920928955078125e-07, R12 ;  /* 0x340000000f0f7823 */ /* 0x000fe2000001000c */
[----:B------:R-:W-:Y:S01]  /*7050*/  FFMA.FTZ R18, R21, 1.1920928955078125e-07, R18 ;  /* 0x3400000015127823 */ /* 0x000fe20000010012 */
[----:B------:R-:W-:Y:S01]  /*7060*/  FSETP.GEU.AND P3, PT, |R43|, 1.175494350822287508e-38, PT ;  /* 0x008000002b00780b */ /* 0x000fe20003f6e200 */
[----:B------:R-:W-:Y:S01]  /*7070*/  @P1 FMUL R83, R83, 0.25 ;  /* 0x3e80000053531820 */ /* 0x000fe20000400000 */
        /* <DEDUP_REMOVED lines=10> */
[----:B------:R-:W-:Y:S01]  /*7120*/  @P1 FMUL R139, R139, 0.25 ;  /* 0x3e8000008b8b1820 */ /* 0x000fe20000400000 */
[----:B------:R-:W-:Y:S01]  /*7130*/  @P1 FMUL R138, R138, 0.25 ;  /* 0x3e8000008a8a1820 */ /* 0x000fe20000400000 */
[----:B------:R-:W-:Y:S01]  /*7140*/  @P1 FMUL R143, R143, 0.25 ;  /* 0x3e8000008f8f1820 */ /* 0x000fe20000400000 */
[----:B------:R-:W-:Y:S01]  /*7150*/  @P1 FMUL R142, R142, 0.25 ;  /* 0x3e8000008e8e1820 */ /* 0x000fe20000400000 */
[----:B------:R-:W-:Y:S01]  /*7160*/  @P1 FMUL R135, R135, 0.25 ;  /* 0x3e80000087871820 */ /* 0x000fe20000400000 */
[----:B------:R-:W-:Y:S01]  /*7170*/  @P1 FMUL R134, R134, 0.25 ;  /* 0x3e80000086861820 */ /* 0x000fe20000400000 */
[----:B------:R-:W-:Y:S01]  /*7180*/  @P2 FMUL R43, R43, 0.25 ;  /* 0x3e8000002b2b2820 */ /* 0x000fe20000400000 */
        /* <DEDUP_REMOVED lines=34> */
[----:B------:R-:W-:-:S02]  /*73b0*/  IMAD.IADD R9, R56, 0x1, -R9 ;  /* 0x0000000138097824 */ /* 0x000fc400078e0a09 */
        /* <DEDUP_REMOVED lines=8> */
[----:B------:R-:W-:Y:S01]  /*7440*/  F2FP.F16.F32.PACK_AB R51, R37, R38 ;  /* 0x000000262533723e */ /* 0x000fe200000000ff */
[----:B------:R-:W-:Y:S01]  /*7450*/  FADD R9, R9, -1 ;  /* 0xbf80000009097421 */ /* 0x000fe20000000000 */
[----:B------:R-:W-:Y:S01]  /*7460*/  SHF.R.U32.HI R37, RZ, 0x5, R0 ;  /* 0x00000005ff257819 */ /* 0x000fe20000011600 */
[----:B------:R-:W-:Y:S01]  /*7470*/  BAR.SYNC.DEFER_BLOCKING 0x0 ;  /* 0x0000000000007b1d */ /* 0x000fe20000010000 */
[----:B------:R-:W-:Y:S01]  /*7480*/  F2FP.F16.F32.PACK_AB R50, R45, R46 ;  /* 0x0000002e2d32723e */ /* 0x000fe200000000ff */
[----:B------:R-:W-:Y:S01]  /*7490*/  IMAD.MOV.U32 R46, RZ, RZ, 0x3dc6b27f ;  /* 0x3dc6b27fff2e7424 */ /* 0x000fe200078e00ff */
[----:B------:R-:W-:Y:S01]  /*74a0*/  F2FP.F16.F32.PACK_AB R44, R44, R11 ;  /* 0x0000000b2c2c723e */ /* 0x000fe200000000ff */
[----:B------:R-:W-:Y:S01]  /*74b0*/  IMAD.IADD R19, R2, 0x1, -R19 ;  /* 0x0000000102137824 */ /* 0x000fe200078e0a13 */
[----:B------:R-:W-:Y:S01]  /*74c0*/  SGXT.U32 R11, R37, 0x2 ;  /* 0x00000002250b781a */ /* 0x000fe20000000000 */
[----:B------:R-:W-:Y:S01]  /*74d0*/  IMAD.IADD R13, R58, 0x1, -R13 ;  /* 0x000000013a0d7824 */ /* 0x000fe200078e0a0d */
[----:B------:R-:W-:Y:S01]  /*74e0*/  F2FP.F16.F32.PACK_AB R37, R12, R27 ;  /* 0x0000001b0c25723e */ /* 0x000fe200000000ff */
[----:B------:R-:W-:Y:S01]  /*74f0*/  FFMA.FTZ R12, R9, R46, -0.16845393180847167969 ;  /* 0xbe2c7f30090c7423 */ /* 0x000fe2000001002e */
[----:B------:R-:W-:Y:S01]  /*7500*/  F2FP.F16.F32.PACK_AB R45, R36, R43 ;  /* 0x0000002b242d723e */ /* 0x000fe200000000ff */
[----:B--2---:R-:W-:Y:S01]  /*7510*/  IMAD R27, R11, R54, RZ ;  /* 0x000000360b1b7224 */ /* 0x004fe200078e02ff */
[----:B------:R-:W-:Y:S01]  /*7520*/  F2FP.F16.F32.PACK_AB R36, R29, R30 ;  /* 0x0000001e1d24723e */ /* 0x000fe200000000ff */
[----:B------:R-:W-:Y:S01]  /*7530*/  FFMA.FTZ R12, R9, R12, 0.1716887056827545166 ;  /* 0x3e2fcf2a090c7423 */ /* 0x000fe2000001000c */
[----:B------:R-:W-:Y:S01]  /*7540*/  F2FP.F16.F32.PACK_AB R42, R42, R49 ;  /* 0x000000312a2a723e */ /* 0x000fe200000000ff */
[----:B------:R-:W-:Y:S01]  /*7550*/  FADD R19, R19, -1 ;  /* 0xbf80000013137421 */ /* 0x000fe20000000000 */
[----:B------:R-:W-:Y:S01]  /*7560*/  LEA R29, R54, R27, 0x2 ;  /* 0x0000001b361d7211 */ /* 0x000fe200078e10ff */
[----:B------:R-:W-:Y:S01]  /*7570*/  FFMA.FTZ R12, R9, R12, -0.17900948226451873779 ;  /* 0xbe374e43090c7423 */ /* 0x000fe2000001000c */
[----:B------:R-:W-:Y:S01]  /*7580*/  F2FP.F16.F32.PACK_AB R49, R21, R22 ;  /* 0x000000161531723e */ /* 0x000fe200000000ff */
[----:B------:R-:W-:Y:S01]  /*7590*/  FADD R13, R13, -1 ;  /* 0xbf8000000d0d7421 */ /* 0x000fe20000000000 */
[----:B------:R-:W-:Y:S01]  /*75a0*/  F2FP.F16.F32.PACK_AB R48, R28, R35 ;  /* 0x000000231c30723e */ /* 0x000fe200000000ff */
[----:B------:R-:W-:Y:S01]  /*75b0*/  FFMA.FTZ R12, R9, R12, 0.20512372255325317383 ;  /* 0x3e520bf4090c7423 */ /* 0x000fe2000001000c */
[----:B------:R-:W-:Y:S01]  /*75c0*/  IMAD R30, R54, 0x4, R29 ;  /* 0x00000004361e7824 */ /* 0x000fe200078e021d */
[----:B------:R-:W-:Y:S01]  /*75d0*/  F2FP.F16.F32.PACK_AB R39, R32, R39 ;  /* 0x000000272027723e */ /* 0x000fe200000000ff */
[----:B------:R-:W-:-:S02]  /*75e0*/  IMAD.IADD R16, R69, 0x1, -R16 ;  /* 0x0000000145107824 */ /* 0x000fc400078e0a10 */
[----:B------:R-:W-:Y:S01]  /*75f0*/  FFMA.FTZ R12, R9, R12, -0.24046532809734344482 ;  /* 0xbe763c8b090c7423 */ /* 0x000fe2000001000c */
[----:B------:R-:W-:Y:S01]  /*7600*/  IMAD R21, R54, 0x4, R30 ;  /* 0x0000000436157824 */ /* 0x000fe200078e021e */
[----:B------:R-:W-:Y:S01]  /*7610*/  F2FP.F16.F32.PACK_AB R23, R14, R23 ;  /* 0x000000170e17723e */ /* 0x000fe200000000ff */
[----:B------:R-:W-:Y:S01]  /*7620*/  FFMA.FTZ R14, R13, R46, -0.16845393180847167969 ;  /* 0xbe2c7f300d0e7423 */ /* 0x000fe2000001002e */
[----:B------:R-:W-:Y:S01]  /*7630*/  FFMA.FTZ R12, R9, R12, 0.28857114911079406738 ;  /* 0x3e93bf99090c7423 */ /* 0x000fe2000001000c */
[----:B------:R-:W-:Y:S01]  /*7640*/  IMAD R28, R54, 0x4, R21 ;  /* 0x00000004361c7824 */ /* 0x000fe200078e0215 */
[----:B------:R-:W-:Y:S01]  /*7650*/  F2FP.F16.F32.PACK_AB R43, R34, R41 ;  /* 0x00000029222b723e */ /* 0x000fe200000000ff */
[----:B------:R-:W-:Y:S01]  /*7660*/  FFMA.FTZ R14, R13, R14, 0.1716887056827545166 ;  /* 0x3e2fcf2a0d0e7423 */ /* 0x000fe2000001000e */
[----:B------:R-:W-:Y:S01]  /*7670*/  FFMA.FTZ R12, R9, R12, -0.36067417263984680176 ;  /* 0xbeb8aa49090c7423 */ /* 0x000fe2000001000c */
[C---:B------:R-:W-:Y:S01]  /*7680*/  IMAD R32, R54.reuse, 0x4, R28 ;  /* 0x0000000436207824 */ /* 0x040fe200078e021c */
[----:B------:R0:W-:Y:S01]  /*7690*/  STS.64 [R52+UR6+0x80], R36 ;  /* 0x0000802434007988 */ /* 0x0001e20008000a06 */
[----:B------:R-:W-:Y:S01]  /*76a0*/  FFMA.FTZ R14, R13, R14, -0.17900948226451873779 ;  /* 0xbe374e430d0e7423 */ /* 0x000fe2000001000e */
[----:B------:R-:W-:Y:S01]  /*76b0*/  FFMA.FTZ R12, R9, R12, 0.48089820146560668945 ;  /* 0x3ef6384a090c7423 */ /* 0x000fe2000001000c */
[----:B------:R-:W-:Y:S01]  /*76c0*/  IMAD R34, R54, 0x4, R32 ;  /* 0x0000000436227824 */ /* 0x000fe200078e0220 */
[----:B------:R-:W-:Y:S01]  /*76d0*/  F2FP.F16.F32.PACK_AB R22, R24, R31 ;  /* 0x0000001f1816723e */ /* 0x000fe200000000ff */
[----:B------:R-:W-:Y:S01]  /*76e0*/  FFMA.FTZ R14, R13, R14, 0.20512372255325317383 ;  /* 0x3e520bf40d0e7423 */ /* 0x000fe2000001000e */
[C---:B------:R-:W-:Y:S01]  /*76f0*/  FFMA.FTZ R12, R9.reuse, R12, -0.72134751081466674805 ;  /* 0xbf38aa3b090c7423 */ /* 0x040fe2000001000c */
[----:B------:R-:W-:Y:S01]  /*7700*/  LOP3.LUT R11, R52, 0x8, RZ, 0x3c, !PT ;  /* 0x00000008340b7812 */ /* 0x000fe200078e3cff */
[----:B------:R-:W-:Y:S01]  /*7710*/  FADD R16, R16, -1 ;  /* 0xbf80000010107421 */ /* 0x000fe20000000000 */
[----:B------:R-:W-:Y:S01]  /*7720*/  F2FP.F16.F32.PACK_AB R38, R40, R47 ;  /* 0x0000002f2826723e */ /* 0x000fe200000000ff */
[----:B------:R-:W-:Y:S01]  /*7730*/  FMUL R12, R9, R12 ;  /* 0x0000000c090c7220 */ /* 0x000fe20000400000 */
[----:B------:R-:W-:Y:S01]  /*7740*/  FFMA.FTZ R14, R13, R14, -0.24046532809734344482 ;  /* 0xbe763c8b0d0e7423 */ /* 0x000fe2000001000e */
[----:B0-----:R-:W-:Y:S01]  /*7750*/  F2FP.F16.F32.PACK_AB R37, R20, R25 ;  /* 0x000000191425723e */ /* 0x001fe200000000ff */
[----:B------:R-:W-:Y:S01]  /*7760*/  STS.64 [R52+UR6], R50 ;  /* 0x0000003234007988 */ /* 0x000fe20008000a06 */
[----:B------:R-:W-:Y:S01]  /*7770*/  FMUL R12, R9, R12 ;  /* 0x0000000c090c7220 */ /* 0x000fe20000400000 */
[----:B------:R-:W-:Y:S01]  /*7780*/  LEA R25, R54, R34, 0x2 ;  /* 0x0000002236197211 */ /* 0x000fe200078e10ff */
[----:B------:R-:W-:Y:S01]  /*7790*/  FFMA.FTZ R14, R13, R14, 0.28857114911079406738 ;  /* 0x3e93bf990d0e7423 */ /* 0x000fe2000001000e */
[----:B------:R-:W-:Y:S01]  /*77a0*/  F2FP.F16.F32.PACK_AB R36, R26, R33 ;  /* 0x000000211a24723e */ /* 0x000fe200000000ff */
[----:B------:R-:W-:Y:S01]  /*77b0*/  FFMA.FTZ R9, R9, 1.4426950216293334961, R12 ;  /* 0x3fb8aa3b09097823 */ /* 0x000fe2000001000c */
[----:B------:R-:W-:Y:S01]  /*77c0*/  FFMA.FTZ R12, R19, R46, -0.16845393180847167969 ;  /* 0xbe2c7f30130c7423 */ /* 0x000fe2000001002e */
[C---:B------:R-:W-:Y:S01]  /*77d0*/  IMAD R31, R54.reuse, 0x4, R25 ;  /* 0x00000004361f7824 */ /* 0x040fe200078e0219 */
[----:B------:R-:W-:Y:S01]  /*77e0*/  STS.64 [R52+UR6+0x100], R44 ;  /* 0x0001002c34007988 */ /* 0x000fe20008000a06 */
[----:B------:R-:W-:Y:S01]  /*77f0*/  FFMA.FTZ R14, R13, R14, -0.36067417263984680176 ;  /* 0xbeb8aa490d0e7423 */ /* 0x000fe2000001000e */
[----:B------:R-:W-:Y:S01]  /*7800*/  FFMA.FTZ R12, R19, R12, 0.1716887056827545166 ;  /* 0x3e2fcf2a130c7423 */ /* 0x000fe2000001000c */
[----:B------:R-:W-:Y:S01]  /*7810*/  IMAD R33, R54, 0x4, R31 ;  /* 0x0000000436217824 */ /* 0x000fe200078e021f */
[----:B------:R-:W-:Y:S01]  /*7820*/  STS.64 [R52+UR6+0x180], R48 ;  /* 0x0001803034007988 */ /* 0x000fe20008000a06 */
[----:B------:R-:W-:Y:S01]  /*7830*/  FFMA.FTZ R14, R13, R14, 0.48089820146560668945 ;  /* 0x3ef6384a0d0e7423 */ /* 0x000fe2000001000e */
[C---:B------:R-:W-:Y:S01]  /*7840*/  FFMA.FTZ R12, R19.reuse, R12, -0.17900948226451873779 ;  /* 0xbe374e43130c7423 */ /* 0x040fe2000001000c */
[----:B------:R-:W-:Y:S01]  /*7850*/  ISETP.GE.U32.AND P1, PT, R56, 0x7f800000, PT ;  /* 0x7f8000003800780c */ /* 0x000fe20003f26070 */
[----:B------:R-:W-:Y:S01]  /*7860*/  STS.64 [R11+UR6+0x1000], R42 ;  /* 0x0010002a0b007988 */ /* 0x000fe20008000a06 */
[----:B------:R-:W-:Y:S01]  /*7870*/  LEA R35, R54, R33, 0x2 ;  /* 0x0000002136237211 */ /* 0x000fe200078e10ff */
[----:B------:R-:W-:Y:S01]  /*7880*/  FFMA.FTZ R12, R19, R12, 0.20512372255325317383 ;  /* 0x3e520bf4130c7423 */ /* 0x000fe2000001000c */
[----:B------:R-:W-:Y:S01]  /*7890*/  FFMA.FTZ R14, R13, R14, -0.72134751081466674805 ;  /* 0xbf38aa3b0d0e7423 */ /* 0x000fe2000001000e */
[----:B------:R-:W-:Y:S01]  /*78a0*/  STS.64 [R11+UR6+0x1100], R38 ;  /* 0x001100260b007988 */ /* 0x000fe20008000a06 */
[----:B------:R-:W-:Y:S01]  /*78b0*/  ISETP.GE.U32.AND P6, PT, R58, 0x7f800000, PT ;  /* 0x7f8000003a00780c */ /* 0x000fe20003fc6070 */
[----:B------:R-:W-:Y:S01]  /*78c0*/  FFMA.FTZ R12, R19, R12, -0.24046532809734344482 ;  /* 0xbe763c8b130c7423 */ /* 0x000fe2000001000c */
[----:B------:R-:W-:Y:S01]  /*78d0*/  FMUL R14, R13, R14 ;  /* 0x0000000e0d0e7220 */ /* 0x000fe20000400000 */
[----:B------:R0:W-:Y:S01]  /*78e0*/  STS.64 [R11+UR6+0x1080], R36 ;  /* 0x001080240b007988 */ /* 0x0001e20008000a06 */
[----:B------:R-:W-:Y:S01]  /*78f0*/  ISETP.GE.U32.AND P4, PT, R69, 0x7f800000, PT ;  /* 0x7f8000004500780c */ /* 0x000fe20003f86070 */
[----:B------:R-:W-:Y:S01]  /*7900*/  FFMA.FTZ R12, R19, R12, 0.28857114911079406738 ;  /* 0x3e93bf99130c7423 */ /* 0x000fe2000001000c */
[----:B------:R-:W-:Y:S01]  /*7910*/  FMUL R14, R13, R14 ;  /* 0x0000000e0d0e7220 */ /* 0x000fe20000400000 */
[----:B------:R1:W-:Y:S01]  /*7920*/  STS.64 [R11+UR6+0x1180], R22 ;  /* 0x001180160b007988 */ /* 0x0003e20008000a06 */
[----:B------:R-:W-:Y:S01]  /*7930*/  FADD R72, R8, R9 ;  /* 0x0000000908487221 */ /* 0x000fe20000000000 */
[----:B------:R-:W-:Y:S01]  /*7940*/  FFMA.FTZ R12, R19, R12, -0.36067417263984680176 ;  /* 0xbeb8aa49130c7423 */ /* 0x000fe2000001000c */
[----:B------:R-:W-:Y:S01]  /*7950*/  FFMA.FTZ R14, R13, 1.4426950216293334961, R14 ;  /* 0x3fb8aa3b0d0e7823 */ /* 0x000fe2000001000e */
[----:B------:R-:W2:Y:S01]  /*7960*/  S2R R95, SR_CTAID.X ;  /* 0x00000000005f7919 */ /* 0x000ea20000002500 */
[----:B------:R-:W-:-:S02]  /*7970*/  @P1 IMAD.MOV.U32 R8, RZ, RZ, 0x7f800000 ;  /* 0x7f800000ff081424 */ /* 0x000fc400078e00ff */
[C---:B------:R-:W-:Y:S01]  /*7980*/  FFMA.FTZ R12, R19.reuse, R12, 0.48089820146560668945 ;  /* 0x3ef6384a130c7423 */ /* 0x040fe2000001000c */
[----:B------:R-:W-:Y:S01]  /*7990*/  ULDC.64 UR4, c[0x0][0x270] ;  /* 0x00009c0000047ab9 */ /* 0x000fe20000000a00 */
[----:B------:R-:W3:Y:S01]  /*79a0*/  S2R R96, SR_TID.X ;  /* 0x0000000000607919 */ /* 0x000ee20000002100 */
[----:B0-----:R-:W-:Y:S02]  /*79b0*/  IMAD R37, R54, 0x4, R35 ;  /* 0x0000000436257824 */ /* 0x001fe400078e0223 */
[C---:B------:R-:W-:Y:S01]  /*79c0*/  FFMA.FTZ R12, R19.reuse, R12, -0.72134751081466674805 ;  /* 0xbf38aa3b130c7423 */ /* 0x040fe2000001000c */
[----:B------:R-:W-:Y:S02]  /*79d0*/  @P6 IMAD.MOV.U32 R9, RZ, RZ, 0x7f800000 ;  /* 0x7f800000ff096424 */ /* 0x000fe400078e00ff */
[----:B-1----:R-:W-:Y:S01]  /*79e0*/  FFMA.FTZ R11, R16, R46, -0.16845393180847167969 ;  /* 0xbe2c7f30100b7423 */ /* 0x002fe2000001002e */
[----:B------:R-:W-:Y:S02]  /*79f0*/  IMAD R39, R54, 0x4, R37 ;  /* 0x0000000436277824 */ /* 0x000fe400078e0225 */
[----:B------:R-:W-:Y:S01]  /*7a00*/  FMUL R12, R19, R12 ;  /* 0x0000000c130c7220 */ /* 0x000fe20000400000 */
[----:B------:R-:W-:Y:S01]  /*7a10*/  BAR.SYNC.DEFER_BLOCKING 0x0 ;  /* 0x0000000000007b1d */ /* 0x000fe20000010000 */
[----:B------:R-:W-:Y:S01]  /*7a20*/  FFMA.FTZ R11, R16, R11, 0.1716887056827545166 ;  /* 0x3e2fcf2a100b7423 */ /* 0x000fe2000001000b */
[----:B------:R-:W-:-:S02]  /*7a30*/  IMAD R41, R54, 0x4, R39 ;  /* 0x0000000436297824 */ /* 0x000fc400078e0227 */
[C---:B------:R-:W-:Y:S01]  /*7a40*/  FMUL R12, R19.reuse, R12 ;  /* 0x0000000c130c7220 */ /* 0x040fe20000400000 */
[----:B------:R-:W-:Y:S01]  /*7a50*/  @P1 FFMA.FTZ R72, R56, R8, +INF ;  /* 0x7f80000038481423 */ /* 0x000fe20000010008 */
[----:B------:R-:W-:Y:S01]  /*7a60*/  FFMA.FTZ R11, R16, R11, -0.17900948226451873779 ;  /* 0xbe374e43100b7423 */ /* 0x000fe2000001000b */
[----:B------:R-:W-:Y:S02]  /*7a70*/  IMAD R43, R54, 0x4, R41 ;  /* 0x00000004362b7824 */ /* 0x000fe400078e0229 */
[----:B------:R-:W-:Y:S01]  /*7a80*/  FFMA.FTZ R19, R19, 1.4426950216293334961, R12 ;  /* 0x3fb8aa3b13137823 */ /* 0x000fe2000001000c */
[----:B------:R-:W-:Y:S01]  /*7a90*/  ISETP.GE.U32.AND P5, PT, R2, 0x7f800000, PT ;  /* 0x7f8000000200780c */ /* 0x000fe20003fa6070 */
[----:B------:R-:W-:Y:S01]  /*7aa0*/  FFMA.FTZ R11, R16, R11, 0.20512372255325317383 ;  /* 0x3e520bf4100b7423 */ /* 0x000fe2000001000b */
[----:B------:R-:W-:Y:S01]  /*7ab0*/  IMAD R45, R54, 0x4, R43 ;  /* 0x00000004362d7824 */ /* 0x000fe200078e022b */
[----:B------:R-:W0:Y:S01]  /*7ac0*/  LDC.64 R12, c[0x0][0x228] ;  /* 0x00008a00ff0c7b82 */ /* 0x000e220000000a00 */
[----:B------:R-:W-:Y:S01]  /*7ad0*/  UIMAD UR4, UR7, UR4, URZ ;  /* 0x00000004070472a4 */ /* 0x000fe2000f8e023f */
[----:B------:R-:W-:Y:S01]  /*7ae0*/  FFMA.FTZ R11, R16, R11, -0.24046532809734344482 ;  /* 0xbe763c8b100b7423 */ /* 0x000fe2000001000b */
[----:B------:R-:W-:Y:S01]  /*7af0*/  FADD R73, R15, R14 ;  /* 0x0000000e0f497221 */ /* 0x000fe20000000000 */
[----:B------:R-:W-:Y:S01]  /*7b00*/  LEA R47, R54, R45, 0x2 ;  /* 0x0000002d362f7211 */ /* 0x000fe200078e10ff */
[----:B------:R-:W-:Y:S01]  /*7b10*/  @P6 FFMA.FTZ R73, R58, R9, +INF ;  /* 0x7f8000003a496423 */ /* 0x000fe20000010009 */
[----:B------:R-:W-:Y:S01]  /*7b20*/  FFMA.FTZ R11, R16, R11, 0.28857114911079406738 ;  /* 0x3e93bf99100b7423 */ /* 0x000fe2000001000b */
[----:B------:R-:W-:Y:S01]  /*7b30*/  USHF.L.U32 UR8, UR4, 0x1, URZ ;  /* 0x0000000104087899 */ /* 0x000fe2000800063f */
[----:B------:R-:W-:-:S02]  /*7b40*/  @P4 IMAD.MOV.U32 R14, RZ, RZ, 0x7f800000 ;  /* 0x7f800000ff0e4424 */ /* 0x000fc400078e00ff */
[----:B------:R-:W-:Y:S01]  /*7b50*/  FADD R75, R18, R19 ;  /* 0x00000013124b7221 */ /* 0x000fe20000000000 */
[----:B------:R-:W-:Y:S01]  /*7b60*/  FFMA.FTZ R11, R16, R11, -0.36067417263984680176 ;  /* 0xbeb8aa49100b7423 */ /* 0x000fe2000001000b */
[----:B--2---:R-:W-:Y:S01]  /*7b70*/  IMAD.SHL.U32 R95, R95, 0x20, RZ ;  /* 0x000000205f5f7824 */ /* 0x004fe200078e00ff */
[----:B------:R-:W-:Y:S01]  /*7b80*/  @P5 MOV R15, 0x7f800000 ;  /* 0x7f800000000f5802 */ /* 0x000fe20000000f00 */
[----:B------:R-:W-:Y:S02]  /*7b90*/  IMAD R49, R54, 0x4, R47 ;  /* 0x0000000436317824 */ /* 0x000fe400078e022f */
[----:B------:R-:W-:Y:S01]  /*7ba0*/  FFMA.FTZ R11, R16, R11, 0.48089820146560668945 ;  /* 0x3ef6384a100b7423 */ /* 0x000fe2000001000b */
[----:B------:R-:W-:Y:S01]  /*7bb0*/  LOP3.LUT R62, R10, 0x8, RZ, 0x3c, !PT ;  /* 0x000000080a3e7812 */ /* 0x000fe200078e3cff */
[----:B------:R-:W1:Y:S01]  /*7bc0*/  LDS.64 R78, [R10+UR6] ;  /* 0x000000060a4e7984 */ /* 0x000e620008000a00 */
[----:B---3--:R-:W-:Y:S01]  /*7bd0*/  LOP3.LUT R95, R95, 0x1f, R96, 0xf8, !PT ;  /* 0x0000001f5f5f7812 */ /* 0x008fe200078ef860 */
[----:B------:R-:W-:Y:S01]  /*7be0*/  FFMA.FTZ R11, R16, R11, -0.72134751081466674805 ;  /* 0xbf38aa3b100b7423 */ /* 0x000fe2000001000b */
[----:B------:R-:W-:-:S02]  /*7bf0*/  IMAD R51, R54, 0x4, R49 ;  /* 0x0000000436337824 */ /* 0x000fc400078e0231 */
[----:B------:R-:W-:Y:S01]  /*7c00*/  @P5 FFMA.FTZ R75, R2, R15, +INF ;  /* 0x7f800000024b5423 */ /* 0x000fe2000001000f */
[----:B------:R-:W2:Y:S01]  /*7c10*/  LDS.64 R86, [R62+UR6] ;  /* 0x000000063e567984 */ /* 0x000ea20008000a00 */
[----:B------:R-:W-:Y:S01]  /*7c20*/  FMUL R11, R16, R11 ;  /* 0x0000000b100b7220 */ /* 0x000fe20000400000 */
[----:B------:R-:W-:Y:S01]  /*7c30*/  IMAD R53, R54, 0x4, R51 ;  /* 0x0000000436357824 */ /* 0x000fe200078e0233 */
[----:B------:R-:W-:Y:S01]  /*7c40*/  FSETP.NEU.AND P1, PT, R69, RZ, PT ;  /* 0x000000ff4500720b */ /* 0x000fe20003f2d000 */
[----:B------:R-:W-:Y:S02]  /*7c50*/  IMAD R8, R95, UR5, RZ ;  /* 0x000000055f087c24 */ /* 0x000fe4000f8e02ff */
[----:B------:R-:W-:Y:S01]  /*7c60*/  FMUL R11, R16, R11 ;  /* 0x0000000b100b7220 */ /* 0x000fe20000400000 */
[----:B------:R-:W-:Y:S01]  /*7c70*/  IMAD R55, R54, 0x4, R53 ;  /* 0x0000000436377824 */ /* 0x000fe200078e0235 */
[----:B------:R-:W-:Y:S01]  /*7c80*/  UIMAD.WIDE UR4, UR4, 0x2, URZ ;  /* 0x00000002040478a5 */ /* 0x000fe2000f8e023f */
[----:B------:R-:W-:-:S02]  /*7c90*/  IMAD.SHL.U32 R9, R8, 0x2, RZ ;  /* 0x0000000208097824 */ /* 0x000fc400078e00ff */
[----:B------:R-:W-:Y:S01]  /*7ca0*/  FFMA.FTZ R16, R16, 1.4426950216293334961, R11 ;  /* 0x3fb8aa3b10107823 */ /* 0x000fe2000001000b */
[----:B------:R-:W-:Y:S01]  /*7cb0*/  IMAD R57, R54, 0x4, R55 ;  /* 0x0000000436397824 */ /* 0x000fe200078e0237 */
[----:B------:R-:W3:Y:S01]  /*7cc0*/  LDS.64 R80, [R10+UR6+0x200] ;  /* 0x000200060a507984 */ /* 0x000ee20008000a00 */
[----:B------:R-:W-:-:S04]  /*7cd0*/  IMAD.HI R8, R8, 0x2, RZ ;  /* 0x0000000208087827 */ /* 0x000fc800078e02ff */
[----:B------:R-:W-:Y:S01]  /*7ce0*/  FADD R74, R17, R16 ;  /* 0x00000010114a7221 */ /* 0x000fe20000000000 */
[----:B------:R-:W-:Y:S01]  /*7cf0*/  @P4 FFMA.FTZ R74, R69, R14, +INF ;  /* 0x7f800000454a4423 */ /* 0x000fe2000001000e */
[----:B0-----:R-:W-:Y:S01]  /*7d00*/  IADD3 R70, P4, P6, R9, UR8, R12 ;  /* 0x0000000809467c10 */ /* 0x001fe2000fe9e00c */
[----:B------:R-:W0:Y:S01]  /*7d10*/  LDS.64 R88, [R62+UR6+0x200] ;  /* 0x000200063e587984 */ /* 0x000e220008000a00 */
[----:B------:R-:W-:Y:S01]  /*7d20*/  LEA R59, R54, R57, 0x2 ;  /* 0x00000039363b7211 */ /* 0x000fe200078e10ff */
[----:B------:R-:W-:Y:S01]  /*7d30*/  ULDC UR4, c[0x0][0x27c] ;  /* 0x00009f0000047ab9 */ /* 0x000fe20000000800 */
[----:B------:R-:W-:Y:S01]  /*7d40*/  IADD3.X R94, R8, UR5, R13, P4, P6 ;  /* 0x00000005085e7c10 */ /* 0x000fe2000a7ec40d */
[----:B------:R-:W4:Y:S01]  /*7d50*/  LDS.64 R82, [R10+UR6+0x400] ;  /* 0x000400060a527984 */ /* 0x000f220008000a00 */
[-C--:B------:R-:W-:Y:S01]  /*7d60*/  LEA R8, P6, R27, R70.reuse, 0x1 ;  /* 0x000000461b087211 */ /* 0x080fe200078c08ff */
[----:B------:R-:W-:Y:S01]  /*7d70*/  IMAD R11, R54, 0x4, R59 ;  /* 0x00000004360b7824 */ /* 0x000fe200078e023b */
[-C--:B------:R-:W-:Y:S01]  /*7d80*/  LEA R14, P4, R30, R70.reuse, 0x1 ;  /* 0x000000461e0e7211 */ /* 0x080fe200078808ff */
[----:B------:R-:W5:Y:S01]  /*7d90*/  LDS.64 R90, [R62+UR6+0x400] ;  /* 0x000400063e5a7984 */ /* 0x000f620008000a00 */
[----:B------:R-:W-:Y:S01]  /*7da0*/  LEA R12, P5, R29, R70, 0x1 ;  /* 0x000000461d0c7211 */ /* 0x000fe200078a08ff */
[C---:B------:R-:W-:Y:S01]  /*7db0*/  IMAD R61, R54.reuse, 0x4, R11 ;  /* 0x00000004363d7824 */ /* 0x040fe200078e020b */
[----:B------:R-:W-:Y:S01]  /*7dc0*/  LEA.HI.X.SX32 R9, R27, R94, 0x1, P6 ;  /* 0x0000005e1b097211 */ /* 0x000fe200030f0eff */
[----:B------:R-:W5:Y:S01]  /*7dd0*/  LDS.64 R84, [R10+UR6+0x600] ;  /* 0x000600060a547984 */ /* 0x000f620008000a00 */
[----:B------:R-:W-:Y:S01]  /*7de0*/  LEA R16, P6, R21, R70, 0x1 ;  /* 0x0000004615107211 */ /* 0x000fe200078c08ff */
[----:B------:R-:W-:Y:S01]  /*7df0*/  IMAD R63, R54, 0x4, R61 ;  /* 0x00000004363f7824 */ /* 0x000fe200078e023d */
[----:B------:R-:W-:Y:S01]  /*7e00*/  LEA.HI.X.SX32 R15, R30, R94, 0x1, P4 ;  /* 0x0000005e1e0f7211 */ /* 0x000fe200020f0eff */
[----:B------:R-:W5:Y:S01]  /*7e10*/  LDS.64 R92, [R62+UR6+0x600] ;  /* 0x000600063e5c7984 */ /* 0x000f620008000a00 */
[----:B------:R-:W-:Y:S01]  /*7e20*/  LEA R20, P4, R32, R70, 0x1 ;  /* 0x0000004620147211 */ /* 0x000fe200078808ff */
[----:B------:R-:W-:Y:S01]  /*7e30*/  UIMAD UR4, UR7, UR4, URZ ;  /* 0x00000004070472a4 */ /* 0x000fe2000f8e023f */
[----:B------:R-:W-:Y:S01]  /*7e40*/  LEA.HI.X.SX32 R13, R29, R94, 0x1, P5 ;  /* 0x0000005e1d0d7211 */ /* 0x000fe200028f0eff */
[----:B-1----:R-:W-:Y:S01]  /*7e50*/  STG.E.U16 desc[UR10][R8.64], R78 ;  /* 0x0000004e08007986 */ /* 0x002fe2000c10150a */
[----:B------:R-:W-:Y:S01]  /*7e60*/  LEA R18, P5, R28, R70, 0x1 ;  /* 0x000000461c127211 */ /* 0x000fe200078a08ff */
[----:B------:R-:W-:Y:S01]  /*7e70*/  USHF.L.U32 UR7, UR4, 0x2, URZ ;  /* 0x0000000204077899 */ /* 0x000fe2000800063f */
[----:B------:R-:W-:Y:S01]  /*7e80*/  LEA.HI.X.SX32 R17, R21, R94, 0x1, P6 ;  /* 0x0000005e15117211 */ /* 0x000fe200030f0eff */
[----:B--2---:R1:W-:Y:S01]  /*7e90*/  STG.E.U16 desc[UR10][R12.64], R86 ;  /* 0x000000560c007986 */ /* 0x0043e2000c10150a */
[----:B------:R-:W-:Y:S01]  /*7ea0*/  LEA R22, P6, R34, R70, 0x1 ;  /* 0x0000004622167211 */ /* 0x000fe200078c08ff */
[----:B------:R-:W-:Y:S01]  /*7eb0*/  UIMAD.WIDE UR4, UR4, 0x4, URZ ;  /* 0x00000004040478a5 */ /* 0x000fe2000f8e023f */
[----:B------:R-:W-:-:S02]  /*7ec0*/  LEA.HI.X.SX32 R21, R32, R94, 0x1, P4 ;  /* 0x0000005e20157211 */ /* 0x000fc400020f0eff */
[----:B------:R-:W-:Y:S02]  /*7ed0*/  LEA R26, P4, R31, R70, 0x1 ;  /* 0x000000461f1a7211 */ /* 0x000fe400078808ff */
[----:B------:R-:W-:Y:S02]  /*7ee0*/  LEA.HI.X.SX32 R19, R28, R94, 0x1, P5 ;  /* 0x0000005e1c137211 */ /* 0x000fe400028f0eff */
[----:B------:R-:W-:Y:S02]  /*7ef0*/  LEA R24, P5, R25, R70, 0x1 ;  /* 0x0000004619187211 */ /* 0x000fe400078a08ff */
[----:B------:R-:W-:Y:S01]  /*7f00*/  LEA.HI.X.SX32 R23, R34, R94, 0x1, P6 ;  /* 0x0000005e22177211 */ /* 0x000fe200030f0eff */
[----:B---3--:R2:W-:Y:S01]  /*7f10*/  STG.E.U16 desc[UR10][R14.64], R80 ;  /* 0x000000500e007986 */ /* 0x0085e2000c10150a */
[----:B------:R-:W-:Y:S02]  /*7f20*/  LEA R28, P6, R33, R70, 0x1 ;  /* 0x00000046211c7211 */ /* 0x000fe400078c08ff */
[----:B------:R-:W-:Y:S01]  /*7f30*/  LEA.HI.X.SX32 R27, R31, R94, 0x1, P4 ;  /* 0x0000005e1f1b7211 */ /* 0x000fe200020f0eff */
[----:B0-----:R0:W-:Y:S01]  /*7f40*/  STG.E.U16 desc[UR10][R16.64], R88 ;  /* 0x0000005810007986 */ /* 0x0011e2000c10150a */
[----:B------:R-:W-:-:S02]  /*7f50*/  LEA R32, P4, R37, R70, 0x1 ;  /* 0x0000004625207211 */ /* 0x000fc400078808ff */
[C---:B------:R-:W-:Y:S01]  /*7f60*/  LEA R65, R54.reuse, R63, 0x2 ;  /* 0x0000003f36417211 */ /* 0x040fe200078e10ff */
[----:B----4-:R3:W-:Y:S01]  /*7f70*/  STG.E.U16 desc[UR10][R18.64], R82 ;  /* 0x0000005212007986 */ /* 0x0107e2000c10150a */
[----:B------:R-:W-:Y:S02]  /*7f80*/  LEA.HI.X.SX32 R25, R25, R94, 0x1, P5 ;  /* 0x0000005e19197211 */ /* 0x000fe400028f0eff */
[----:B------:R-:W-:Y:S01]  /*7f90*/  LEA R30, P5, R35, R70, 0x1 ;  /* 0x00000046231e7211 */ /* 0x000fe200078a08ff */
[C---:B------:R-:W-:Y:S01]  /*7fa0*/  IMAD R67, R54.reuse, 0x4, R65 ;  /* 0x0000000436437824 */ /* 0x040fe200078e0241 */
[----:B------:R-:W-:Y:S01]  /*7fb0*/  LEA.HI.X.SX32 R29, R33, R94, 0x1, P6 ;  /* 0x0000005e211d7211 */ /* 0x000fe200030f0eff */
[----:B-----5:R4:W-:Y:S01]  /*7fc0*/  STG.E.U16 desc[UR10][R20.64], R90 ;  /* 0x0000005a14007986 */ /* 0x0209e2000c10150a */
[----:B------:R-:W-:Y:S01]  /*7fd0*/  LEA R34, P6, R39, R70, 0x1 ;  /* 0x0000004627227211 */ /* 0x000fe200078c08ff */
[C---:B------:R-:W-:Y:S01]  /*7fe0*/  IMAD R69, R54.reuse, 0x4, R67 ;  /* 0x0000000436457824 */ /* 0x040fe200078e0243 */
[----:B------:R-:W-:Y:S01]  /*7ff0*/  LEA.HI.X.SX32 R33, R37, R94, 0x1, P4 ;  /* 0x0000005e25217211 */ /* 0x000fe200020f0eff */
[----:B------:R-:W-:Y:S01]  /*8000*/  STG.E.U16 desc[UR10][R22.64], R84 ;  /* 0x0000005416007986 */ /* 0x000fe2000c10150a */
[----:B------:R-:W-:Y:S01]  /*8010*/  LEA R38, P4, R43, R70, 0x1 ;  /* 0x000000462b267211 */ /* 0x000fe200078808ff */
[C---:B------:R-:W-:Y:S01]  /*8020*/  IMAD R71, R54.reuse, 0x4, R69 ;  /* 0x0000000436477824 */ /* 0x040fe200078e0245 */
[----:B------:R-:W-:Y:S01]  /*8030*/  LEA.HI.X.SX32 R31, R35, R94, 0x1, P5 ;  /* 0x0000005e231f7211 */ /* 0x000fe200028f0eff */
[----:B------:R-:W-:Y:S01]  /*8040*/  STG.E.U16 desc[UR10][R24.64], R92 ;  /* 0x0000005c18007986 */ /* 0x000fe2000c10150a */
[----:B------:R-:W-:Y:S01]  /*8050*/  LEA R36, P5, R41, R70, 0x1 ;  /* 0x0000004629247211 */ /* 0x000fe200078a08ff */
[----:B------:R-:W-:Y:S01]  /*8060*/  IMAD R76, R54, 0x4, R71 ;  /* 0x00000004364c7824 */ /* 0x000fe200078e0247 */
[----:B------:R-:W-:-:S02]  /*8070*/  LEA.HI.X.SX32 R35, R39, R94, 0x1, P6 ;  /* 0x0000005e27237211 */ /* 0x000fc400030f0eff */
[----:B------:R-:W-:Y:S01]  /*8080*/  LEA R40, P6, R45, R70, 0x1 ;  /* 0x000000462d287211 */ /* 0x000fe200078c08ff */
[----:B------:R-:W-:Y:S01]  /*8090*/  IMAD R77, R54, 0x4, R76 ;  /* 0x00000004364d7824 */ /* 0x000fe200078e024c */
[----:B------:R-:W-:Y:S02]  /*80a0*/  LEA.HI.X.SX32 R39, R43, R94, 0x1, P4 ;  /* 0x0000005e2b277211 */ /* 0x000fe400020f0eff */
[----:B------:R-:W-:Y:S02]  /*80b0*/  LEA R44, P4, R49, R70, 0x1 ;  /* 0x00000046312c7211 */ /* 0x000fe400078808ff */
[----:B------:R-:W-:Y:S02]  /*80c0*/  LEA.HI.X.SX32 R37, R41, R94, 0x1, P5 ;  /* 0x0000005e29257211 */ /* 0x000fe400028f0eff */
[----:B------:R-:W-:Y:S02]  /*80d0*/  LEA R42, P5, R47, R70, 0x1 ;  /* 0x000000462f2a7211 */ /* 0x000fe400078a08ff */
[----:B------:R-:W-:-:S02]  /*80e0*/  LEA.HI.X.SX32 R41, R45, R94, 0x1, P6 ;  /* 0x0000005e2d297211 */ /* 0x000fc400030f0eff */
[----:B------:R-:W-:Y:S02]  /*80f0*/  LEA R46, P6, R51, R70, 0x1 ;  /* 0x00000046332e7211 */ /* 0x000fe400078c08ff */
[----:B------:R-:W-:Y:S02]  /*8100*/  LEA.HI.X.SX32 R45, R49, R94, 0x1, P4 ;  /* 0x0000005e312d7211 */ /* 0x000fe400020f0eff */
[----:B------:R-:W-:Y:S02]  /*8110*/  LEA R50, P4, R55, R70, 0x1 ;  /* 0x0000004637327211 */ /* 0x000fe400078808ff */
[----:B------:R-:W-:Y:S02]  /*8120*/  LEA.HI.X.SX32 R43, R47, R94, 0x1, P5 ;  /* 0x0000005e2f2b7211 */ /* 0x000fe400028f0eff */
[----:B------:R-:W-:Y:S02]  /*8130*/  LEA R48, P5, R53, R70, 0x1 ;  /* 0x0000004635307211 */ /* 0x000fe400078a08ff */
[----:B------:R-:W-:-:S02]  /*8140*/  LEA.HI.X.SX32 R47, R51, R94, 0x1, P6 ;  /* 0x0000005e332f7211 */ /* 0x000fc400030f0eff */
[----:B------:R-:W-:Y:S02]  /*8150*/  FSETP.NEU.AND P3, PT, R56, RZ, PT ;  /* 0x000000ff3800720b */ /* 0x000fe40003f6d000 */
[----:B------:R-:W-:Y:S02]  /*8160*/  LEA R52, P6, R57, R70, 0x1 ;  /* 0x0000004639347211 */ /* 0x000fe400078c08ff */
[----:B------:R-:W-:Y:S02]  /*8170*/  LEA.HI.X.SX32 R51, R55, R94, 0x1, P4 ;  /* 0x0000005e37337211 */ /* 0x000fe400020f0eff */
[----:B------:R-:W-:Y:S02]  /*8180*/  LEA R56, P4, R11, R70, 0x1 ;  /* 0x000000460b387211 */ /* 0x000fe400078808ff */
[----:B------:R-:W-:Y:S02]  /*8190*/  LEA.HI.X.SX32 R49, R53, R94, 0x1, P5 ;  /* 0x0000005e35317211 */ /* 0x000fe400028f0eff */
[----:B------:R-:W-:-:S02]  /*81a0*/  FSETP.NEU.AND P2, PT, R58, RZ, PT ;  /* 0x000000ff3a00720b */ /* 0x000fc40003f4d000 */
[----:B------:R-:W-:Y:S02]  /*81b0*/  LEA R54, P5, R59, R70, 0x1 ;  /* 0x000000463b367211 */ /* 0x000fe400078a08ff */
        /* <DEDUP_REMOVED lines=11> */
[-C--:B------:R-:W-:Y:S02]  /*8270*/  LEA.HI.X.SX32 R63, R67, R94.reuse, 0x1, P6 ;  /* 0x0000005e433f7211 */ /* 0x080fe400030f0eff */
[----:B------:R-:W-:Y:S02]  /*8280*/  LEA.HI.X.SX32 R67, R71, R94, 0x1, P4 ;  /* 0x0000005e47437211 */ /* 0x000fe400020f0eff */
[----:B------:R-:W-:Y:S02]  /*8290*/  FSETP.NEU.AND P4, PT, R2, RZ, PT ;  /* 0x000000ff0200720b */ /* 0x000fe40003f8d000 */
[----:B-1----:R-:W-:Y:S02]  /*82a0*/  PRMT R13, R78, 0x7632, R13 ;  /* 0x000076324e0d7816 */ /* 0x002fe4000000000d */
[----:B------:R-:W-:Y:S02]  /*82b0*/  PRMT R2, R86, 0x7632, R2 ;  /* 0x0000763256027816 */ /* 0x000fe40000000002 */
[----:B--2---:R-:W-:Y:S01]  /*82c0*/  PRMT R15, R80, 0x7632, R15 ;  /* 0x00007632500f7816 */ /* 0x004fe2000000000f */
[----:B------:R-:W-:Y:S01]  /*82d0*/  STG.E.U16 desc[UR10][R26.64], R13 ;  /* 0x0000000d1a007986 */ /* 0x000fe2000c10150a */
[----:B------:R-:W-:-:S02]  /*82e0*/  PRMT R8, R88, 0x7632, R8 ;  /* 0x0000763258087816 */ /* 0x000fc40000000008 */
[----:B0-----:R-:W-:Y:S01]  /*82f0*/  PRMT R17, R82, 0x7632, R17 ;  /* 0x0000763252117816 */ /* 0x001fe20000000011 */
[----:B------:R0:W-:Y:S01]  /*8300*/  STG.E.U16 desc[UR10][R28.64], R2 ;  /* 0x000000021c007986 */ /* 0x0001e2000c10150a */
[----:B---3--:R-:W-:Y:S02]  /*8310*/  PRMT R18, R90, 0x7632, R18 ;  /* 0x000076325a127816 */ /* 0x008fe40000000012 */
[----:B------:R-:W-:Y:S01]  /*8320*/  PRMT R19, R84, 0x7632, R19 ;  /* 0x0000763254137816 */ /* 0x000fe20000000013 */
[----:B------:R1:W-:Y:S01]  /*8330*/  STG.E.U16 desc[UR10][R30.64], R15 ;  /* 0x0000000f1e007986 */ /* 0x0003e2000c10150a */
[----:B----4-:R-:W-:Y:S02]  /*8340*/  PRMT R20, R92, 0x7632, R20 ;  /* 0x000076325c147816 */ /* 0x010fe40000000014 */
[-C--:B------:R-:W-:Y:S01]  /*8350*/  LEA R64, P5, R69, R70.reuse, 0x1 ;  /* 0x0000004645407211 */ /* 0x080fe200078a08ff */
[----:B------:R2:W-:Y:S01]  /*8360*/  STG.E.U16 desc[UR10][R32.64], R8 ;  /* 0x0000000820007986 */ /* 0x0005e2000c10150a */
[----:B------:R-:W-:-:S02]  /*8370*/  LEA R68, P6, R76, R70, 0x1 ;  /* 0x000000464c447211 */ /* 0x000fc400078c08ff */
[----:B------:R-:W-:Y:S01]  /*8380*/  LEA.HI.X.SX32 R65, R69, R94, 0x1, P5 ;  /* 0x0000005e45417211 */ /* 0x000fe200028f0eff */
[----:B------:R3:W-:Y:S01]  /*8390*/  STG.E.U16 desc[UR10][R34.64], R17 ;  /* 0x0000001122007986 */ /* 0x0007e2000c10150a */
[----:B0-----:R-:W-:Y:S02]  /*83a0*/  PRMT R29, R79, 0x7632, R29 ;  /* 0x000076324f1d7816 */ /* 0x001fe4000000001d */
[----:B------:R-:W-:Y:S01]  /*83b0*/  PRMT R2, R81, 0x7632, R2 ;  /* 0x0000763251027816 */ /* 0x000fe20000000002 */
[----:B------:R-:W-:Y:S01]  /*83c0*/  STG.E.U16 desc[UR10][R36.64], R18 ;  /* 0x0000001224007986 */ /* 0x000fe2000c10150a */
[----:B-1----:R-:W-:Y:S02]  /*83d0*/  PRMT R30, R87, 0x7632, R30 ;  /* 0x00007632571e7816 */ /* 0x002fe4000000001e */
[----:B------:R-:W-:Y:S01]  /*83e0*/  LEA R70, P5, R77, R70, 0x1 ;  /* 0x000000464d467211 */ /* 0x000fe200078a08ff */
[----:B------:R-:W-:Y:S01]  /*83f0*/  STG.E.U16 desc[UR10][R38.64], R19 ;  /* 0x0000001326007986 */ /* 0x000fe2000c10150a */
[----:B------:R-:W-:Y:S01]  /*8400*/  PRMT R31, R89, 0x7632, R31 ;  /* 0x00007632591f7816 */ /* 0x000fe2000000001f */
[----:B--2---:R-:W0:Y:S01]  /*8410*/  LDC.64 R8, c[0x0][0x230] ;  /* 0x00008c00ff087b82 */ /* 0x004e220000000a00 */
[----:B------:R-:W-:Y:S01]  /*8420*/  PRMT R32, R83, 0x7632, R32 ;  /* 0x0000763253207816 */ /* 0x000fe20000000020 */
[----:B------:R-:W-:Y:S01]  /*8430*/  STG.E.U16 desc[UR10][R40.64], R20 ;  /* 0x0000001428007986 */ /* 0x000fe2000c10150a */
[----:B------:R-:W-:-:S02]  /*8440*/  PRMT R33, R91, 0x7632, R33 ;  /* 0x000076325b217816 */ /* 0x000fc40000000021 */
[-C--:B------:R-:W-:Y:S01]  /*8450*/  LEA.HI.X.SX32 R69, R76, R94.reuse, 0x1, P6 ;  /* 0x0000005e4c457211 */ /* 0x080fe200030f0eff */
[----:B------:R-:W-:Y:S01]  /*8460*/  STG.E.U16 desc[UR10][R42.64], R79 ;  /* 0x0000004f2a007986 */ /* 0x000fe2000c10150a */
[----:B---3--:R-:W-:Y:S02]  /*8470*/  PRMT R34, R85, 0x7632, R34 ;  /* 0x0000763255227816 */ /* 0x008fe40000000022 */
[----:B------:R-:W-:Y:S01]  /*8480*/  LEA.HI.X.SX32 R71, R77, R94, 0x1, P5 ;  /* 0x0000005e4d477211 */ /* 0x000fe200028f0eff */
[----:B------:R-:W-:Y:S01]  /*8490*/  STG.E.U16 desc[UR10][R44.64], R87 ;  /* 0x000000572c007986 */ /* 0x000fe2000c10150a */
[----:B------:R-:W-:Y:S02]  /*84a0*/  PRMT R35, R93, 0x7632, R35 ;  /* 0x000076325d237816 */ /* 0x000fe40000000023 */
[----:B------:R-:W-:Y:S01]  /*84b0*/  FSEL R73, R73, -INF , P2 ;  /* 0xff80000049497808 */ /* 0x000fe20001000000 */
[----:B------:R-:W-:Y:S01]  /*84c0*/  STG.E.U16 desc[UR10][R46.64], R81 ;  /* 0x000000512e007986 */ /* 0x000fe2000c10150a */
[----:B------:R-:W-:-:S02]  /*84d0*/  FSEL R72, R72, -INF , P3 ;  /* 0xff80000048487808 */ /* 0x000fc40001800000 */
[----:B------:R-:W-:Y:S01]  /*84e0*/  FSEL R74, R74, -INF , P1 ;  /* 0xff8000004a4a7808 */ /* 0x000fe20000800000 */
[----:B------:R-:W-:Y:S01]  /*84f0*/  STG.E.U16 desc[UR10][R48.64], R89 ;  /* 0x0000005930007986 */ /* 0x000fe2000c10150a */
[----:B------:R-:W-:Y:S01]  /*8500*/  FSEL R75, R75, -INF , P4 ;  /* 0xff8000004b4b7808 */ /* 0x000fe20002000000 */
[----:B------:R-:W-:Y:S01]  /*8510*/  FFMA R73, R73, 0.69314718246459960938, R4 ;  /* 0x3f31721849497823 */ /* 0x000fe20000000004 */
[----:B------:R-:W-:Y:S01]  /*8520*/  LOP3.LUT R4, R0, 0x1c, RZ, 0xc0, !PT ;  /* 0x0000001c00047812 */ /* 0x000fe200078ec0ff */
[----:B------:R-:W-:Y:S01]  /*8530*/  STG.E.U16 desc[UR10][R50.64], R83 ;  /* 0x0000005332007986 */ /* 0x000fe2000c10150a */
[----:B------:R-:W-:Y:S01]  /*8540*/  FFMA R72, R72, 0.69314718246459960938, R3 ;  /* 0x3f31721848487823 */ /* 0x000fe20000000003 */
[----:B------:R-:W-:Y:S01]  /*8550*/  FFMA R74, R74, 0.69314718246459960938, R5 ;  /* 0x3f3172184a4a7823 */ /* 0x000fe20000000005 */
[----:B------:R-:W-:Y:S01]  /*8560*/  FFMA R75, R75, 0.69314718246459960938, R6 ;  /* 0x3f3172184b4b7823 */ /* 0x000fe20000000006 */
[----:B------:R-:W-:Y:S01]  /*8570*/  STG.E.U16 desc[UR10][R52.64], R91 ;  /* 0x0000005b34007986 */ /* 0x000fe2000c10150a */
[----:B------:R-:W-:Y:S01]  /*8580*/  LEA R4, R4, UR6, 0x2 ;  /* 0x0000000604047c11 */ /* 0x000fe2000f8e10ff */
[----:B------:R-:W-:-:S02]  /*8590*/  IMAD.SHL.U32 R3, R95, 0x4, RZ ;  /* 0x000000045f037824 */ /* 0x000fc400078e00ff */
[----:B------:R-:W-:Y:S01]  /*85a0*/  STG.E.U16 desc[UR10][R54.64], R85 ;  /* 0x0000005536007986 */ /* 0x000fe2000c10150a */
[----:B------:R-:W-:-:S03]  /*85b0*/  IMAD.HI R0, R95, 0x4, RZ ;  /* 0x000000045f007827 */ /* 0x000fc600078e02ff */
[----:B------:R-:W-:Y:S04]  /*85c0*/  STG.E.U16 desc[UR10][R56.64], R93 ;  /* 0x0000005d38007986 */ /* 0x000fe8000c10150a */
[----:B------:R-:W-:Y:S04]  /*85d0*/  STG.E.U16 desc[UR10][R58.64], R29 ;  /* 0x0000001d3a007986 */ /* 0x000fe8000c10150a */
[----:B------:R-:W-:Y:S04]  /*85e0*/  STG.E.U16 desc[UR10][R60.64], R30 ;  /* 0x0000001e3c007986 */ /* 0x000fe8000c10150a */
[----:B------:R0:W-:Y:S04]  /*85f0*/  STG.E.U16 desc[UR10][R10.64], R2 ;  /* 0x000000020a007986 */ /* 0x0001e8000c10150a */
[----:B------:R1:W-:Y:S04]  /*8600*/  STG.E.U16 desc[UR10][R62.64], R31 ;  /* 0x0000001f3e007986 */ /* 0x0003e8000c10150a */
[----:B------:R1:W-:Y:S04]  /*8610*/  STG.E.U16 desc[UR10][R64.64], R32 ;  /* 0x0000002040007986 */ /* 0x0003e8000c10150a */
[----:B------:R1:W-:Y:S01]  /*8620*/  STG.E.U16 desc[UR10][R66.64], R33 ;  /* 0x0000002142007986 */ /* 0x0003e2000c10150a */
[----:B0-----:R-:W-:-:S03]  /*8630*/  IADD3 R2, P1, P2, R3, UR7, R8 ;  /* 0x0000000703027c10 */ /* 0x001fc6000fa3e008 */
[----:B------:R1:W-:Y:S01]  /*8640*/  STG.E.U16 desc[UR10][R68.64], R34 ;  /* 0x0000002244007986 */ /* 0x0003e2000c10150a */
[----:B------:R-:W-:-:S03]  /*8650*/  IADD3.X R3, R0, UR5, R9, P1, P2 ;  /* 0x0000000500037c10 */ /* 0x000fc60008fe4409 */
[----:B------:R1:W-:Y:S01]  /*8660*/  STG.E.U16 desc[UR10][R70.64], R35 ;  /* 0x0000002346007986 */ /* 0x0003e2000c10150a */
[----:B------:R-:W-:Y:S06]  /*8670*/  BAR.SYNC.DEFER_BLOCKING 0x0 ;  /* 0x0000000000007b1d */ /* 0x000fec0000010000 */
[----:B------:R1:W-:Y:S02]  /*8680*/  STS.128 [R4], R72 ;  /* 0x0000004804007388 */ /* 0x0003e40000000c00 */
[----:B------:R-:W-:Y:S06]  /*8690*/  BAR.SYNC.DEFER_BLOCKING 0x0 ;  /* 0x0000000000007b1d */ /* 0x000fec0000010000 */
[----:B------:R-:W-:Y:S05]  /*86a0*/  @P0 EXIT ;  /* 0x000000000000094d */ /* 0x000fea0003800000 */
[----:B------:R-:W0:Y:S04]  /*86b0*/  LDS R7, [R7] ;  /* 0x0000000007077984 */ /* 0x000e280000000800 */
[----:B0-----:R-:W-:Y:S01]  /*86c0*/  STG.E desc[UR10][R2.64], R7 ;  /* 0x0000000702007986 */ /* 0x001fe2000c10190a */
[----:B------:R-:W-:Y:S05]  /*86d0*/  EXIT ;  /* 0x000000000000794d */ /* 0x000fea0003800000 */
.L_x_2:
[----:B------:R-:W-:-:S00]  /*86e0*/  BRA `(.L_x_2) ;  /* 0xfffffffc00fc7947 */ /* 0x000fc0000383ffff */
[----:B------:R-:W-:-:S00]  /*86f0*/  NOP ;  /* 0x0000000000007918 */ /* 0x000fc00000000000 */
        /* <DEDUP_REMOVED lines=8> */
.L_x_3:


//--------------------- .nv.global.init           --------------------------
	.section	.nv.global.init,"aw",@progbits
.nv.global.init:
	.type		_$_str,@object
	.size		_$_str,(.L_0 - _$_str)
_$_str:
        /*0000*/ 	.byte	0x5f, 0x5f, 0x43, 0x55, 0x44, 0x41, 0x5f, 0x46, 0x54, 0x5a, 0x00
.L_0:


//--------------------- .nv.shared.attn_fwd       --------------------------
	.section	.nv.shared.attn_fwd,"aw",@nobits
	.sectionflags	@""
	.align	16
	.zero		1024


//--------------------- .nv.shared.reserved.0     --------------------------
	.section	.nv.shared.reserved.0,"aw",@nobits
	.weak		__nv_reservedSMEM_offset_0_alias
	.size		__nv_reservedSMEM_offset_0_alias, 0, 0
	.other		__nv_reservedSMEM_offset_0_alias,@"STO_CUDA_RESERVED_SHARED STV_DEFAULT"
__nv_reservedSMEM_offset_0_alias:
	.zero		0


//--------------------- .nv.constant0.attn_fwd    --------------------------
	.section	.nv.constant0.attn_fwd,"a",@progbits
	.sectionflags	@""
	.align	4
.nv.constant0.attn_fwd:
	.zero		664


//--------------------- SYMBOLS --------------------------

	.type		.nv.reservedSmem.offset0,@object
	.size		.nv.reservedSmem.offset0,0x4
